//
// Generated by NVIDIA NVVM Compiler
//
// Compiler Build ID: CL-36424714
// Cuda compilation tools, release 13.0, V13.0.88
// Based on NVVM 20.0.0
//

.version 9.0
.target sm_100
.address_size 64

	// .globl	_Z18sha256_cuda_kernelPhS_S_Pij
.const .align 4 .b8 dev_k[256] = {152, 47, 138, 66, 145, 68, 55, 113, 207, 251, 192, 181, 165, 219, 181, 233, 91, 194, 86, 57, 241, 17, 241, 89, 164, 130, 63, 146, 213, 94, 28, 171, 152, 170, 7, 216, 1, 91, 131, 18, 190, 133, 49, 36, 195, 125, 12, 85, 116, 93, 190, 114, 254, 177, 222, 128, 167, 6, 220, 155, 116, 241, 155, 193, 193, 105, 155, 228, 134, 71, 190, 239, 198, 157, 193, 15, 204, 161, 12, 36, 111, 44, 233, 45, 170, 132, 116, 74, 220, 169, 176, 92, 218, 136, 249, 118, 82, 81, 62, 152, 109, 198, 49, 168, 200, 39, 3, 176, 199, 127, 89, 191, 243, 11, 224, 198, 71, 145, 167, 213, 81, 99, 202, 6, 103, 41, 41, 20, 133, 10, 183, 39, 56, 33, 27, 46, 252, 109, 44, 77, 19, 13, 56, 83, 84, 115, 10, 101, 187, 10, 106, 118, 46, 201, 194, 129, 133, 44, 114, 146, 161, 232, 191, 162, 75, 102, 26, 168, 112, 139, 75, 194, 163, 81, 108, 199, 25, 232, 146, 209, 36, 6, 153, 214, 133, 53, 14, 244, 112, 160, 106, 16, 22, 193, 164, 25, 8, 108, 55, 30, 76, 119, 72, 39, 181, 188, 176, 52, 179, 12, 28, 57, 74, 170, 216, 78, 79, 202, 156, 91, 243, 111, 46, 104, 238, 130, 143, 116, 111, 99, 165, 120, 20, 120, 200, 132, 8, 2, 199, 140, 250, 255, 190, 144, 235, 108, 80, 164, 247, 163, 249, 190, 242, 120, 113, 198};

.visible .entry _Z18sha256_cuda_kernelPhS_S_Pij(
	.param .u64 .ptr .align 1 _Z18sha256_cuda_kernelPhS_S_Pij_param_0,
	.param .u64 .ptr .align 1 _Z18sha256_cuda_kernelPhS_S_Pij_param_1,
	.param .u64 .ptr .align 1 _Z18sha256_cuda_kernelPhS_S_Pij_param_2,
	.param .u64 .ptr .align 1 _Z18sha256_cuda_kernelPhS_S_Pij_param_3,
	.param .u32 _Z18sha256_cuda_kernelPhS_S_Pij_param_4
)
{
	.local .align 16 .b8 	__local_depot0[256];
	.reg .b64 	%SP;
	.reg .b64 	%SPL;
	.reg .pred 	%p<36>;
	.reg .b16 	%rs<97>;
	.reg .b32 	%r<377>;
	.reg .b64 	%rd<30>;

	mov.u64 	%SPL, __local_depot0;
	ld.param.u64 	%rd10, [_Z18sha256_cuda_kernelPhS_S_Pij_param_0];
	ld.param.u64 	%rd11, [_Z18sha256_cuda_kernelPhS_S_Pij_param_1];
	ld.param.u32 	%r31, [_Z18sha256_cuda_kernelPhS_S_Pij_param_4];
	add.u64 	%rd29, %SPL, 0;
	mov.u32 	%r32, %ctaid.x;
	mov.u32 	%r33, %ntid.x;
	mov.u32 	%r34, %tid.x;
	mad.lo.s32 	%r1, %r32, %r33, %r34;
	setp.ge.u32 	%p1, %r1, %r31;
	@%p1 bra 	$L__BB0_6;
	cvta.to.global.u64 	%rd15, %rd11;
	cvta.to.global.u64 	%rd16, %rd10;
	shl.b32 	%r37, %r1, 5;
	cvt.u64.u32 	%rd17, %r37;
	add.s64 	%rd18, %rd16, %rd17;
	add.s64 	%rd2, %rd15, %rd17;
	ld.global.u8 	%r38, [%rd18];
	shl.b32 	%r39, %r38, 24;
	ld.global.u8 	%r40, [%rd18+1];
	shl.b32 	%r41, %r40, 16;
	or.b32  	%r42, %r41, %r39;
	ld.global.u8 	%rs1, [%rd18+2];
	mul.wide.u16 	%r43, %rs1, 256;
	or.b32  	%r44, %r42, %r43;
	ld.global.u8 	%r45, [%rd18+3];
	or.b32  	%r366, %r44, %r45;
	ld.global.u8 	%r46, [%rd18+4];
	shl.b32 	%r47, %r46, 24;
	ld.global.u8 	%r48, [%rd18+5];
	shl.b32 	%r49, %r48, 16;
	or.b32  	%r50, %r49, %r47;
	ld.global.u8 	%rs2, [%rd18+6];
	mul.wide.u16 	%r51, %rs2, 256;
	or.b32  	%r52, %r50, %r51;
	ld.global.u8 	%r53, [%rd18+7];
	or.b32  	%r54, %r52, %r53;
	ld.global.u8 	%r55, [%rd18+8];
	shl.b32 	%r56, %r55, 24;
	ld.global.u8 	%r57, [%rd18+9];
	shl.b32 	%r58, %r57, 16;
	or.b32  	%r59, %r58, %r56;
	ld.global.u8 	%rs3, [%rd18+10];
	mul.wide.u16 	%r60, %rs3, 256;
	or.b32  	%r61, %r59, %r60;
	ld.global.u8 	%r62, [%rd18+11];
	or.b32  	%r63, %r61, %r62;
	ld.global.u8 	%r64, [%rd18+12];
	shl.b32 	%r65, %r64, 24;
	ld.global.u8 	%r66, [%rd18+13];
	shl.b32 	%r67, %r66, 16;
	or.b32  	%r68, %r67, %r65;
	ld.global.u8 	%rs4, [%rd18+14];
	mul.wide.u16 	%r69, %rs4, 256;
	or.b32  	%r70, %r68, %r69;
	ld.global.u8 	%r71, [%rd18+15];
	or.b32  	%r72, %r70, %r71;
	st.local.v4.u32 	[%rd29], {%r366, %r54, %r63, %r72};
	ld.global.u8 	%r73, [%rd18+16];
	shl.b32 	%r74, %r73, 24;
	ld.global.u8 	%r75, [%rd18+17];
	shl.b32 	%r76, %r75, 16;
	or.b32  	%r77, %r76, %r74;
	ld.global.u8 	%rs5, [%rd18+18];
	mul.wide.u16 	%r78, %rs5, 256;
	or.b32  	%r79, %r77, %r78;
	ld.global.u8 	%r80, [%rd18+19];
	or.b32  	%r81, %r79, %r80;
	ld.global.u8 	%r82, [%rd18+20];
	shl.b32 	%r83, %r82, 24;
	ld.global.u8 	%r84, [%rd18+21];
	shl.b32 	%r85, %r84, 16;
	or.b32  	%r86, %r85, %r83;
	ld.global.u8 	%rs6, [%rd18+22];
	mul.wide.u16 	%r87, %rs6, 256;
	or.b32  	%r88, %r86, %r87;
	ld.global.u8 	%r89, [%rd18+23];
	or.b32  	%r90, %r88, %r89;
	ld.global.u8 	%r91, [%rd18+24];
	shl.b32 	%r92, %r91, 24;
	ld.global.u8 	%r93, [%rd18+25];
	shl.b32 	%r94, %r93, 16;
	or.b32  	%r95, %r94, %r92;
	ld.global.u8 	%rs7, [%rd18+26];
	mul.wide.u16 	%r96, %rs7, 256;
	or.b32  	%r97, %r95, %r96;
	ld.global.u8 	%r98, [%rd18+27];
	or.b32  	%r99, %r97, %r98;
	ld.global.u8 	%r100, [%rd18+28];
	shl.b32 	%r101, %r100, 24;
	ld.global.u8 	%r102, [%rd18+29];
	shl.b32 	%r103, %r102, 16;
	or.b32  	%r104, %r103, %r101;
	ld.global.u8 	%rs8, [%rd18+30];
	mul.wide.u16 	%r105, %rs8, 256;
	or.b32  	%r106, %r104, %r105;
	ld.global.u8 	%r107, [%rd18+31];
	or.b32  	%r108, %r106, %r107;
	st.local.v4.u32 	[%rd29+16], {%r81, %r90, %r99, %r108};
	mov.b32 	%r363, 0;
	mov.b32 	%r109, -2147483648;
	st.local.v4.u32 	[%rd29+32], {%r109, %r363, %r363, %r363};
	mov.b32 	%r365, 256;
	st.local.v4.u32 	[%rd29+48], {%r363, %r363, %r363, %r365};
	add.s64 	%rd27, %rd29, 36;
	mov.u32 	%r364, %r363;
	mov.u32 	%r367, %r363;
$L__BB0_2:
	shf.l.wrap.b32 	%r110, %r367, %r367, 15;
	shf.l.wrap.b32 	%r111, %r367, %r367, 13;
	xor.b32  	%r112, %r110, %r111;
	shr.u32 	%r113, %r367, 10;
	xor.b32  	%r114, %r112, %r113;
	ld.local.u32 	%r115, [%rd27];
	add.s32 	%r116, %r114, %r115;
	ld.local.u32 	%r117, [%rd27+-32];
	shf.l.wrap.b32 	%r118, %r117, %r117, 25;
	shf.l.wrap.b32 	%r119, %r117, %r117, 14;
	xor.b32  	%r120, %r118, %r119;
	shr.u32 	%r121, %r117, 3;
	xor.b32  	%r122, %r120, %r121;
	add.s32 	%r123, %r116, %r366;
	add.s32 	%r8, %r123, %r122;
	shf.l.wrap.b32 	%r124, %r365, %r365, 15;
	shf.l.wrap.b32 	%r125, %r365, %r365, 13;
	xor.b32  	%r126, %r124, %r125;
	shr.u32 	%r127, %r365, 10;
	xor.b32  	%r128, %r126, %r127;
	ld.local.v2.u32 	{%r129, %r130}, [%rd27+4];
	add.s32 	%r131, %r128, %r129;
	ld.local.v2.u32 	{%r132, %r133}, [%rd27+-28];
	shf.l.wrap.b32 	%r134, %r132, %r132, 25;
	shf.l.wrap.b32 	%r135, %r132, %r132, 14;
	xor.b32  	%r136, %r134, %r135;
	shr.u32 	%r137, %r132, 3;
	xor.b32  	%r138, %r136, %r137;
	add.s32 	%r139, %r131, %r117;
	add.s32 	%r140, %r139, %r138;
	shf.l.wrap.b32 	%r141, %r8, %r8, 15;
	shf.l.wrap.b32 	%r142, %r8, %r8, 13;
	xor.b32  	%r143, %r141, %r142;
	shr.u32 	%r144, %r8, 10;
	xor.b32  	%r145, %r143, %r144;
	add.s32 	%r146, %r145, %r130;
	shf.l.wrap.b32 	%r147, %r133, %r133, 25;
	shf.l.wrap.b32 	%r148, %r133, %r133, 14;
	xor.b32  	%r149, %r147, %r148;
	shr.u32 	%r150, %r133, 3;
	xor.b32  	%r151, %r149, %r150;
	add.s32 	%r152, %r146, %r132;
	add.s32 	%r367, %r152, %r151;
	shf.l.wrap.b32 	%r153, %r140, %r140, 15;
	shf.l.wrap.b32 	%r154, %r140, %r140, 13;
	xor.b32  	%r155, %r153, %r154;
	shr.u32 	%r156, %r140, 10;
	xor.b32  	%r157, %r155, %r156;
	add.s32 	%r158, %r157, %r364;
	ld.local.u32 	%r366, [%rd27+-20];
	shf.l.wrap.b32 	%r159, %r366, %r366, 25;
	shf.l.wrap.b32 	%r160, %r366, %r366, 14;
	xor.b32  	%r161, %r159, %r160;
	shr.u32 	%r162, %r366, 3;
	xor.b32  	%r163, %r161, %r162;
	add.s32 	%r164, %r158, %r133;
	add.s32 	%r365, %r164, %r163;
	st.local.v4.u32 	[%rd27+28], {%r8, %r140, %r367, %r365};
	add.s32 	%r363, %r363, 4;
	add.s64 	%rd27, %rd27, 16;
	setp.ne.s32 	%p2, %r363, 48;
	mov.u32 	%r364, %r8;
	@%p2 bra 	$L__BB0_2;
	mov.u64 	%rd20, dev_k;
	add.s64 	%rd28, %rd20, 8;
	mov.b32 	%r376, -1150833019;
	mov.b32 	%r375, 1779033703;
	mov.b32 	%r374, 1013904242;
	mov.b32 	%r373, -1521486534;
	mov.b32 	%r372, 1359893119;
	mov.b32 	%r371, -1694144372;
	mov.b32 	%r370, 528734635;
	mov.b32 	%r369, 1541459225;
	mov.b32 	%r368, 0;
$L__BB0_4:
	shf.l.wrap.b32 	%r174, %r372, %r372, 26;
	shf.l.wrap.b32 	%r175, %r372, %r372, 21;
	xor.b32  	%r176, %r174, %r175;
	shf.l.wrap.b32 	%r177, %r372, %r372, 7;
	xor.b32  	%r178, %r176, %r177;
	add.s32 	%r179, %r369, %r178;
	and.b32  	%r180, %r371, %r372;
	not.b32 	%r181, %r372;
	and.b32  	%r182, %r370, %r181;
	or.b32  	%r183, %r182, %r180;
	add.s32 	%r184, %r179, %r183;
	ld.const.u32 	%r185, [%rd28+-8];
	add.s32 	%r186, %r184, %r185;
	ld.local.v4.u32 	{%r187, %r188, %r189, %r190}, [%rd29];
	add.s32 	%r191, %r186, %r187;
	shf.l.wrap.b32 	%r192, %r375, %r375, 30;
	shf.l.wrap.b32 	%r193, %r375, %r375, 19;
	xor.b32  	%r194, %r192, %r193;
	shf.l.wrap.b32 	%r195, %r375, %r375, 10;
	xor.b32  	%r196, %r194, %r195;
	xor.b32  	%r197, %r374, %r376;
	and.b32  	%r198, %r197, %r375;
	and.b32  	%r199, %r374, %r376;
	xor.b32  	%r200, %r198, %r199;
	add.s32 	%r201, %r200, %r196;
	add.s32 	%r369, %r191, %r373;
	add.s32 	%r373, %r201, %r191;
	shf.l.wrap.b32 	%r202, %r369, %r369, 26;
	shf.l.wrap.b32 	%r203, %r369, %r369, 21;
	xor.b32  	%r204, %r202, %r203;
	shf.l.wrap.b32 	%r205, %r369, %r369, 7;
	xor.b32  	%r206, %r204, %r205;
	add.s32 	%r207, %r370, %r206;
	and.b32  	%r208, %r372, %r369;
	not.b32 	%r209, %r369;
	and.b32  	%r210, %r371, %r209;
	or.b32  	%r211, %r210, %r208;
	add.s32 	%r212, %r207, %r211;
	ld.const.u32 	%r213, [%rd28+-4];
	add.s32 	%r214, %r212, %r213;
	add.s32 	%r215, %r214, %r188;
	shf.l.wrap.b32 	%r216, %r373, %r373, 30;
	shf.l.wrap.b32 	%r217, %r373, %r373, 19;
	xor.b32  	%r218, %r216, %r217;
	shf.l.wrap.b32 	%r219, %r373, %r373, 10;
	xor.b32  	%r220, %r218, %r219;
	xor.b32  	%r221, %r376, %r375;
	and.b32  	%r222, %r221, %r373;
	and.b32  	%r223, %r376, %r375;
	xor.b32  	%r224, %r222, %r223;
	add.s32 	%r225, %r224, %r220;
	add.s32 	%r370, %r215, %r374;
	add.s32 	%r374, %r225, %r215;
	shf.l.wrap.b32 	%r226, %r370, %r370, 26;
	shf.l.wrap.b32 	%r227, %r370, %r370, 21;
	xor.b32  	%r228, %r226, %r227;
	shf.l.wrap.b32 	%r229, %r370, %r370, 7;
	xor.b32  	%r230, %r228, %r229;
	add.s32 	%r231, %r371, %r230;
	and.b32  	%r232, %r369, %r370;
	not.b32 	%r233, %r370;
	and.b32  	%r234, %r372, %r233;
	or.b32  	%r235, %r234, %r232;
	add.s32 	%r236, %r231, %r235;
	ld.const.u32 	%r237, [%rd28];
	add.s32 	%r238, %r236, %r237;
	add.s32 	%r239, %r238, %r189;
	shf.l.wrap.b32 	%r240, %r374, %r374, 30;
	shf.l.wrap.b32 	%r241, %r374, %r374, 19;
	xor.b32  	%r242, %r240, %r241;
	shf.l.wrap.b32 	%r243, %r374, %r374, 10;
	xor.b32  	%r244, %r242, %r243;
	xor.b32  	%r245, %r375, %r373;
	and.b32  	%r246, %r245, %r374;
	and.b32  	%r247, %r375, %r373;
	xor.b32  	%r248, %r246, %r247;
	add.s32 	%r249, %r248, %r244;
	add.s32 	%r371, %r239, %r376;
	add.s32 	%r376, %r249, %r239;
	shf.l.wrap.b32 	%r250, %r371, %r371, 26;
	shf.l.wrap.b32 	%r251, %r371, %r371, 21;
	xor.b32  	%r252, %r250, %r251;
	shf.l.wrap.b32 	%r253, %r371, %r371, 7;
	xor.b32  	%r254, %r252, %r253;
	add.s32 	%r255, %r372, %r254;
	and.b32  	%r256, %r370, %r371;
	not.b32 	%r257, %r371;
	and.b32  	%r258, %r369, %r257;
	or.b32  	%r259, %r258, %r256;
	add.s32 	%r260, %r255, %r259;
	ld.const.u32 	%r261, [%rd28+4];
	add.s32 	%r262, %r260, %r261;
	add.s32 	%r263, %r262, %r190;
	shf.l.wrap.b32 	%r264, %r376, %r376, 30;
	shf.l.wrap.b32 	%r265, %r376, %r376, 19;
	xor.b32  	%r266, %r264, %r265;
	shf.l.wrap.b32 	%r267, %r376, %r376, 10;
	xor.b32  	%r268, %r266, %r267;
	xor.b32  	%r269, %r373, %r374;
	and.b32  	%r270, %r269, %r376;
	and.b32  	%r271, %r373, %r374;
	xor.b32  	%r272, %r270, %r271;
	add.s32 	%r273, %r272, %r268;
	add.s32 	%r372, %r263, %r375;
	add.s32 	%r375, %r273, %r263;
	add.s32 	%r368, %r368, 4;
	add.s64 	%rd29, %rd29, 16;
	add.s64 	%rd28, %rd28, 16;
	setp.ne.s32 	%p3, %r368, 64;
	@%p3 bra 	$L__BB0_4;
	ld.param.u64 	%rd26, [_Z18sha256_cuda_kernelPhS_S_Pij_param_3];
	ld.param.u64 	%rd25, [_Z18sha256_cuda_kernelPhS_S_Pij_param_2];
	cvta.to.global.u64 	%rd21, %rd25;
	add.s32 	%r274, %r375, 1779033703;
	add.s32 	%r275, %r376, -1150833019;
	add.s32 	%r276, %r374, 1013904242;
	add.s32 	%r277, %r373, -1521486534;
	add.s32 	%r278, %r372, 1359893119;
	add.s32 	%r279, %r371, -1694144372;
	add.s32 	%r280, %r370, 528734635;
	add.s32 	%r281, %r369, 1541459225;
	shr.u32 	%r282, %r274, 24;
	cvt.u16.u32 	%rs9, %r282;
	st.global.u8 	[%rd2], %rs9;
	{ .reg .b16 tmp; mov.b32 {tmp, %rs10}, %r274; }
	and.b16  	%rs11, %rs10, 255;
	st.global.u8 	[%rd2+1], %rs10;
	shr.u32 	%r283, %r274, 8;
	cvt.u16.u32 	%rs12, %r283;
	and.b16  	%rs13, %rs12, 255;
	st.global.u8 	[%rd2+2], %rs12;
	cvt.u16.u32 	%rs14, %r274;
	and.b16  	%rs15, %rs14, 255;
	st.global.u8 	[%rd2+3], %rs14;
	shr.u32 	%r284, %r275, 24;
	cvt.u16.u32 	%rs16, %r284;
	st.global.u8 	[%rd2+4], %rs16;
	{ .reg .b16 tmp; mov.b32 {tmp, %rs17}, %r275; }
	and.b16  	%rs18, %rs17, 255;
	st.global.u8 	[%rd2+5], %rs17;
	shr.u32 	%r285, %r275, 8;
	cvt.u16.u32 	%rs19, %r285;
	and.b16  	%rs20, %rs19, 255;
	st.global.u8 	[%rd2+6], %rs19;
	cvt.u16.u32 	%rs21, %r275;
	and.b16  	%rs22, %rs21, 255;
	st.global.u8 	[%rd2+7], %rs21;
	shr.u32 	%r286, %r276, 24;
	cvt.u16.u32 	%rs23, %r286;
	st.global.u8 	[%rd2+8], %rs23;
	{ .reg .b16 tmp; mov.b32 {tmp, %rs24}, %r276; }
	and.b16  	%rs25, %rs24, 255;
	st.global.u8 	[%rd2+9], %rs24;
	shr.u32 	%r287, %r276, 8;
	cvt.u16.u32 	%rs26, %r287;
	and.b16  	%rs27, %rs26, 255;
	st.global.u8 	[%rd2+10], %rs26;
	cvt.u16.u32 	%rs28, %r276;
	and.b16  	%rs29, %rs28, 255;
	st.global.u8 	[%rd2+11], %rs28;
	shr.u32 	%r288, %r277, 24;
	cvt.u16.u32 	%rs30, %r288;
	st.global.u8 	[%rd2+12], %rs30;
	{ .reg .b16 tmp; mov.b32 {tmp, %rs31}, %r277; }
	and.b16  	%rs32, %rs31, 255;
	st.global.u8 	[%rd2+13], %rs31;
	shr.u32 	%r289, %r277, 8;
	cvt.u16.u32 	%rs33, %r289;
	and.b16  	%rs34, %rs33, 255;
	st.global.u8 	[%rd2+14], %rs33;
	cvt.u16.u32 	%rs35, %r277;
	and.b16  	%rs36, %rs35, 255;
	st.global.u8 	[%rd2+15], %rs35;
	shr.u32 	%r290, %r278, 24;
	cvt.u16.u32 	%rs37, %r290;
	st.global.u8 	[%rd2+16], %rs37;
	{ .reg .b16 tmp; mov.b32 {tmp, %rs38}, %r278; }
	and.b16  	%rs39, %rs38, 255;
	st.global.u8 	[%rd2+17], %rs38;
	shr.u32 	%r291, %r278, 8;
	cvt.u16.u32 	%rs40, %r291;
	and.b16  	%rs41, %rs40, 255;
	st.global.u8 	[%rd2+18], %rs40;
	cvt.u16.u32 	%rs42, %r278;
	and.b16  	%rs43, %rs42, 255;
	st.global.u8 	[%rd2+19], %rs42;
	shr.u32 	%r292, %r279, 24;
	cvt.u16.u32 	%rs44, %r292;
	st.global.u8 	[%rd2+20], %rs44;
	{ .reg .b16 tmp; mov.b32 {tmp, %rs45}, %r279; }
	and.b16  	%rs46, %rs45, 255;
	st.global.u8 	[%rd2+21], %rs45;
	shr.u32 	%r293, %r279, 8;
	cvt.u16.u32 	%rs47, %r293;
	and.b16  	%rs48, %rs47, 255;
	st.global.u8 	[%rd2+22], %rs47;
	cvt.u16.u32 	%rs49, %r279;
	and.b16  	%rs50, %rs49, 255;
	st.global.u8 	[%rd2+23], %rs49;
	shr.u32 	%r294, %r280, 24;
	cvt.u16.u32 	%rs51, %r294;
	st.global.u8 	[%rd2+24], %rs51;
	{ .reg .b16 tmp; mov.b32 {tmp, %rs52}, %r280; }
	and.b16  	%rs53, %rs52, 255;
	st.global.u8 	[%rd2+25], %rs52;
	shr.u32 	%r295, %r280, 8;
	cvt.u16.u32 	%rs54, %r295;
	and.b16  	%rs55, %rs54, 255;
	st.global.u8 	[%rd2+26], %rs54;
	cvt.u16.u32 	%rs56, %r280;
	and.b16  	%rs57, %rs56, 255;
	st.global.u8 	[%rd2+27], %rs56;
	shr.u32 	%r296, %r281, 24;
	cvt.u16.u32 	%rs58, %r296;
	st.global.u8 	[%rd2+28], %rs58;
	{ .reg .b16 tmp; mov.b32 {tmp, %rs59}, %r281; }
	and.b16  	%rs60, %rs59, 255;
	st.global.u8 	[%rd2+29], %rs59;
	shr.u32 	%r297, %r281, 8;
	cvt.u16.u32 	%rs61, %r297;
	and.b16  	%rs62, %rs61, 255;
	st.global.u8 	[%rd2+30], %rs61;
	cvt.u16.u32 	%rs63, %r281;
	and.b16  	%rs64, %rs63, 255;
	st.global.u8 	[%rd2+31], %rs63;
	ld.global.u8 	%rs65, [%rd21];
	setp.eq.s16 	%p4, %rs65, %rs9;
	selp.u32 	%r298, 1, 0, %p4;
	ld.global.u8 	%rs66, [%rd21+1];
	setp.eq.s16 	%p5, %rs66, %rs11;
	selp.u32 	%r299, 1, 0, %p5;
	add.s32 	%r300, %r298, %r299;
	ld.global.u8 	%rs67, [%rd21+2];
	setp.eq.s16 	%p6, %rs67, %rs13;
	selp.u32 	%r301, 1, 0, %p6;
	add.s32 	%r302, %r300, %r301;
	ld.global.u8 	%rs68, [%rd21+3];
	setp.eq.s16 	%p7, %rs68, %rs15;
	selp.u32 	%r303, 1, 0, %p7;
	add.s32 	%r304, %r302, %r303;
	ld.global.u8 	%rs69, [%rd21+4];
	setp.eq.s16 	%p8, %rs69, %rs16;
	selp.u32 	%r305, 1, 0, %p8;
	add.s32 	%r306, %r304, %r305;
	ld.global.u8 	%rs70, [%rd21+5];
	setp.eq.s16 	%p9, %rs70, %rs18;
	selp.u32 	%r307, 1, 0, %p9;
	add.s32 	%r308, %r306, %r307;
	ld.global.u8 	%rs71, [%rd21+6];
	setp.eq.s16 	%p10, %rs71, %rs20;
	selp.u32 	%r309, 1, 0, %p10;
	add.s32 	%r310, %r308, %r309;
	ld.global.u8 	%rs72, [%rd21+7];
	setp.eq.s16 	%p11, %rs72, %rs22;
	selp.u32 	%r311, 1, 0, %p11;
	add.s32 	%r312, %r310, %r311;
	ld.global.u8 	%rs73, [%rd21+8];
	setp.eq.s16 	%p12, %rs73, %rs23;
	selp.u32 	%r313, 1, 0, %p12;
	add.s32 	%r314, %r312, %r313;
	ld.global.u8 	%rs74, [%rd21+9];
	setp.eq.s16 	%p13, %rs74, %rs25;
	selp.u32 	%r315, 1, 0, %p13;
	add.s32 	%r316, %r314, %r315;
	ld.global.u8 	%rs75, [%rd21+10];
	setp.eq.s16 	%p14, %rs75, %rs27;
	selp.u32 	%r317, 1, 0, %p14;
	add.s32 	%r318, %r316, %r317;
	ld.global.u8 	%rs76, [%rd21+11];
	setp.eq.s16 	%p15, %rs76, %rs29;
	selp.u32 	%r319, 1, 0, %p15;
	add.s32 	%r320, %r318, %r319;
	ld.global.u8 	%rs77, [%rd21+12];
	setp.eq.s16 	%p16, %rs77, %rs30;
	selp.u32 	%r321, 1, 0, %p16;
	add.s32 	%r322, %r320, %r321;
	ld.global.u8 	%rs78, [%rd21+13];
	setp.eq.s16 	%p17, %rs78, %rs32;
	selp.u32 	%r323, 1, 0, %p17;
	add.s32 	%r324, %r322, %r323;
	ld.global.u8 	%rs79, [%rd21+14];
	setp.eq.s16 	%p18, %rs79, %rs34;
	selp.u32 	%r325, 1, 0, %p18;
	add.s32 	%r326, %r324, %r325;
	ld.global.u8 	%rs80, [%rd21+15];
	setp.eq.s16 	%p19, %rs80, %rs36;
	selp.u32 	%r327, 1, 0, %p19;
	add.s32 	%r328, %r326, %r327;
	ld.global.u8 	%rs81, [%rd21+16];
	setp.eq.s16 	%p20, %rs81, %rs37;
	selp.u32 	%r329, 1, 0, %p20;
	add.s32 	%r330, %r328, %r329;
	ld.global.u8 	%rs82, [%rd21+17];
	setp.eq.s16 	%p21, %rs82, %rs39;
	selp.u32 	%r331, 1, 0, %p21;
	add.s32 	%r332, %r330, %r331;
	ld.global.u8 	%rs83, [%rd21+18];
	setp.eq.s16 	%p22, %rs83, %rs41;
	selp.u32 	%r333, 1, 0, %p22;
	add.s32 	%r334, %r332, %r333;
	ld.global.u8 	%rs84, [%rd21+19];
	setp.eq.s16 	%p23, %rs84, %rs43;
	selp.u32 	%r335, 1, 0, %p23;
	add.s32 	%r336, %r334, %r335;
	ld.global.u8 	%rs85, [%rd21+20];
	setp.eq.s16 	%p24, %rs85, %rs44;
	selp.u32 	%r337, 1, 0, %p24;
	add.s32 	%r338, %r336, %r337;
	ld.global.u8 	%rs86, [%rd21+21];
	setp.eq.s16 	%p25, %rs86, %rs46;
	selp.u32 	%r339, 1, 0, %p25;
	add.s32 	%r340, %r338, %r339;
	ld.global.u8 	%rs87, [%rd21+22];
	setp.eq.s16 	%p26, %rs87, %rs48;
	selp.u32 	%r341, 1, 0, %p26;
	add.s32 	%r342, %r340, %r341;
	ld.global.u8 	%rs88, [%rd21+23];
	setp.eq.s16 	%p27, %rs88, %rs50;
	selp.u32 	%r343, 1, 0, %p27;
	add.s32 	%r344, %r342, %r343;
	ld.global.u8 	%rs89, [%rd21+24];
	setp.eq.s16 	%p28, %rs89, %rs51;
	selp.u32 	%r345, 1, 0, %p28;
	add.s32 	%r346, %r344, %r345;
	ld.global.u8 	%rs90, [%rd21+25];
	setp.eq.s16 	%p29, %rs90, %rs53;
	selp.u32 	%r347, 1, 0, %p29;
	add.s32 	%r348, %r346, %r347;
	ld.global.u8 	%rs91, [%rd21+26];
	setp.eq.s16 	%p30, %rs91, %rs55;
	selp.u32 	%r349, 1, 0, %p30;
	add.s32 	%r350, %r348, %r349;
	ld.global.u8 	%rs92, [%rd21+27];
	setp.eq.s16 	%p31, %rs92, %rs57;
	selp.u32 	%r351, 1, 0, %p31;
	add.s32 	%r352, %r350, %r351;
	ld.global.u8 	%rs93, [%rd21+28];
	setp.eq.s16 	%p32, %rs93, %rs58;
	selp.u32 	%r353, 1, 0, %p32;
	add.s32 	%r354, %r352, %r353;
	ld.global.u8 	%rs94, [%rd21+29];
	setp.eq.s16 	%p33, %rs94, %rs60;
	selp.u32 	%r355, 1, 0, %p33;
	add.s32 	%r356, %r354, %r355;
	ld.global.u8 	%rs95, [%rd21+30];
	setp.eq.s16 	%p34, %rs95, %rs62;
	selp.u32 	%r357, 1, 0, %p34;
	add.s32 	%r358, %r356, %r357;
	ld.global.u8 	%rs96, [%rd21+31];
	setp.eq.s16 	%p35, %rs96, %rs64;
	selp.u32 	%r359, 1, 0, %p35;
	add.s32 	%r360, %r358, %r359;
	mul.lo.s32 	%r361, %r360, 100;
	shr.u32 	%r362, %r361, 5;
	cvta.to.global.u64 	%rd22, %rd26;
	mul.wide.u32 	%rd23, %r1, 4;
	add.s64 	%rd24, %rd22, %rd23;
	st.global.u32 	[%rd24], %r362;
$L__BB0_6:
	ret;

}


// ===== COMPILED SASS (sm_100) =====

	.target	sm_100

	.elftype	@"ET_EXEC"


//--------------------- .note.nv.tkinfo           --------------------------
	.section	.note.nv.tkinfo,"",@"SHT_NOTE"
	.sectionflags	@"SHF_NOTE_NV_TKINFO"
	.tkinfo
        /*0018*/ 	.word	0x00000002
        /*0030*/ 	.string	""
        /*0030*/ 	.string	"ptxas"
        /*0030*/ 	.string	"Cuda compilation tools, release 13.0, V13.0.88"
        /*0030*/ 	.string	"Build cuda_13.0.r13.0/compiler.36424714_0"
        /*0030*/ 	.string	"-arch sm_100 -m 64 "



//--------------------- .note.nv.cuinfo           --------------------------
	.section	.note.nv.cuinfo,"",@"SHT_NOTE"
	.sectionflags	@"SHF_NOTE_NV_CUINFO"
        /*0018*/ 	.short	0x0002
        /*001a*/ 	.short	0x0064
        /*001c*/ 	.short	0x0082
	.zero		2


//--------------------- .nv.info                  --------------------------
	.section	.nv.info,"",@"SHT_CUDA_INFO"
	.align	4


	//----- nvinfo : EIATTR_REGCOUNT
	.align		4
        /*0000*/ 	.byte	0x04, 0x2f
        /*0002*/ 	.short	(.L_2 - .L_1)
	.align		4
.L_1:
        /*0004*/ 	.word	index@(_Z18sha256_cuda_kernelPhS_S_Pij)
        /*0008*/ 	.word	0x00000028


	//----- nvinfo : EIATTR_FRAME_SIZE
	.align		4
.L_2:
        /*000c*/ 	.byte	0x04, 0x11
        /*000e*/ 	.short	(.L_4 - .L_3)
	.align		4
.L_3:
        /*0010*/ 	.word	index@(_Z18sha256_cuda_kernelPhS_S_Pij)
        /*0014*/ 	.word	0x00000100


	//----- nvinfo : EIATTR_MIN_STACK_SIZE
	.align		4
.L_4:
        /*0018*/ 	.byte	0x04, 0x12
        /*001a*/ 	.short	(.L_6 - .L_5)
	.align		4
.L_5:
        /*001c*/ 	.word	index@(_Z18sha256_cuda_kernelPhS_S_Pij)
        /*0020*/ 	.word	0x00000100
.L_6:


//--------------------- .nv.compat                --------------------------
	.section	.nv.compat,"",@"SHT_CUDA_COMPAT_INFO"
	.align	4
        /*0000*/ 	.byte	0x02, 0x09, 0x00, 0x00, 0x02, 0x02, 0x01, 0x00, 0x02, 0x05, 0x05, 0x00, 0x03, 0x07, 0x01, 0x01
        /*0010*/ 	.byte	0x02, 0x03, 0x00, 0x00, 0x02, 0x06, 0x01, 0x00, 0x04, 0x0b, 0x08, 0x00, 0x09, 0x00, 0x00, 0x00
        /*0020*/ 	.byte	0x00, 0x00, 0x00, 0x00


//--------------------- .nv.info._Z18sha256_cuda_kernelPhS_S_Pij --------------------------
	.section	.nv.info._Z18sha256_cuda_kernelPhS_S_Pij,"",@"SHT_CUDA_INFO"
	.sectionflags	@""
	.align	4


	//----- nvinfo : EIATTR_CUDA_API_VERSION
	.align		4
        /*0000*/ 	.byte	0x04, 0x37
        /*0002*/ 	.short	(.L_8 - .L_7)
.L_7:
        /*0004*/ 	.word	0x00000082


	//----- nvinfo : EIATTR_KPARAM_INFO
	.align		4
.L_8:
        /*0008*/ 	.byte	0x04, 0x17
        /*000a*/ 	.short	(.L_10 - .L_9)
.L_9:
        /*000c*/ 	.word	0x00000000
        /*0010*/ 	.short	0x0004
        /*0012*/ 	.short	0x0020
        /*0014*/ 	.byte	0x00, 0xf0, 0x11, 0x00


	//----- nvinfo : EIATTR_KPARAM_INFO
	.align		4
.L_10:
        /*0018*/ 	.byte	0x04, 0x17
        /*001a*/ 	.short	(.L_12 - .L_11)
.L_11:
        /*001c*/ 	.word	0x00000000
        /*0020*/ 	.short	0x0003
        /*0022*/ 	.short	0x0018
        /*0024*/ 	.byte	0x00, 0xf5, 0x21, 0x00


	//----- nvinfo : EIATTR_KPARAM_INFO
	.align		4
.L_12:
        /*0028*/ 	.byte	0x04, 0x17
        /*002a*/ 	.short	(.L_14 - .L_13)
.L_13:
        /*002c*/ 	.word	0x00000000
        /*0030*/ 	.short	0x0002
        /*0032*/ 	.short	0x0010
        /*0034*/ 	.byte	0x00, 0xf5, 0x21, 0x00


	//----- nvinfo : EIATTR_KPARAM_INFO
	.align		4
.L_14:
        /*0038*/ 	.byte	0x04, 0x17
        /*003a*/ 	.short	(.L_16 - .L_15)
.L_15:
        /*003c*/ 	.word	0x00000000
        /*0040*/ 	.short	0x0001
        /*0042*/ 	.short	0x0008
        /*0044*/ 	.byte	0x00, 0xf5, 0x21, 0x00


	//----- nvinfo : EIATTR_KPARAM_INFO
	.align		4
.L_16:
        /*0048*/ 	.byte	0x04, 0x17
        /*004a*/ 	.short	(.L_18 - .L_17)
.L_17:
        /*004c*/ 	.word	0x00000000
        /*0050*/ 	.short	0x0000
        /*0052*/ 	.short	0x0000
        /*0054*/ 	.byte	0x00, 0xf5, 0x21, 0x00


	//----- nvinfo : EIATTR_SPARSE_MMA_MASK
	.align		4
.L_18:
        /*0058*/ 	.byte	0x03, 0x50
        /*005a*/ 	.short	0x0000


	//----- nvinfo : EIATTR_MAXREG_COUNT
	.align		4
        /*005c*/ 	.byte	0x03, 0x1b
        /*005e*/ 	.short	0x00ff


	//----- nvinfo : EIATTR_MERCURY_ISA_VERSION
	.align		4
        /*0060*/ 	.byte	0x03, 0x5f
        /*0062*/ 	.short	0x0101


	//----- nvinfo : EIATTR_VRC_CTA_INIT_COUNT
	.align		4
        /*0064*/ 	.byte	0x02, 0x4a
	.zero		1
	.zero		1


	//----- nvinfo : EIATTR_EXIT_INSTR_OFFSETS
	.align		4
        /*0068*/ 	.byte	0x04, 0x1c
        /*006a*/ 	.short	(.L_20 - .L_19)


	//   ....[0]....
.L_19:
        /*006c*/ 	.word	0x00000090


	//   ....[1]....
        /*0070*/ 	.word	0x00002440


	//----- nvinfo : EIATTR_CBANK_PARAM_SIZE
	.align		4
.L_20:
        /*0074*/ 	.byte	0x03, 0x19
        /*0076*/ 	.short	0x0024


	//----- nvinfo : EIATTR_PARAM_CBANK
	.align		4
        /*0078*/ 	.byte	0x04, 0x0a
        /*007a*/ 	.short	(.L_22 - .L_21)
	.align		4
.L_21:
        /*007c*/ 	.word	index@(.nv.constant0._Z18sha256_cuda_kernelPhS_S_Pij)
        /*0080*/ 	.short	0x0380
        /*0082*/ 	.short	0x0024


	//----- nvinfo : EIATTR_SW_WAR
	.align		4
.L_22:
        /*0084*/ 	.byte	0x04, 0x36
        /*0086*/ 	.short	(.L_24 - .L_23)
.L_23:
        /*0088*/ 	.word	0x00000008
.L_24:


//--------------------- .nv.callgraph             --------------------------
	.section	.nv.callgraph,"",@"SHT_CUDA_CALLGRAPH"
	.align	4
	.sectionentsize	8
	.align		4
        /*0000*/ 	.word	0x00000000
	.align		4
        /*0004*/ 	.word	0xffffffff
	.align		4
        /*0008*/ 	.word	0x00000000
	.align		4
        /*000c*/ 	.word	0xfffffffe
	.align		4
        /*0010*/ 	.word	0x00000000
	.align		4
        /*0014*/ 	.word	0xfffffffd
	.align		4
        /*0018*/ 	.word	0x00000000
	.align		4
        /*001c*/ 	.word	0xfffffffc


//--------------------- .nv.constant3             --------------------------
	.section	.nv.constant3,"a",@progbits
	.align	4
.nv.constant3:
	.type		dev_k,@object
	.size		dev_k,(.L_0 - dev_k)
dev_k:
        /*0000*/ 	.byte	0x98, 0x2f, 0x8a, 0x42, 0x91, 0x44, 0x37, 0x71, 0xcf, 0xfb, 0xc0, 0xb5, 0xa5, 0xdb, 0xb5, 0xe9
        /* <DEDUP_REMOVED lines=15> */
.L_0:


//--------------------- .text._Z18sha256_cuda_kernelPhS_S_Pij --------------------------
	.section	.text._Z18sha256_cuda_kernelPhS_S_Pij,"ax",@progbits
	.align	128
        .global         _Z18sha256_cuda_kernelPhS_S_Pij
        .type           _Z18sha256_cuda_kernelPhS_S_Pij,@function
        .size           _Z18sha256_cuda_kernelPhS_S_Pij,(.L_x_3 - _Z18sha256_cuda_kernelPhS_S_Pij)
        .other          _Z18sha256_cuda_kernelPhS_S_Pij,@"STO_CUDA_ENTRY STV_DEFAULT"
_Z18sha256_cuda_kernelPhS_S_Pij:
.text._Z18sha256_cuda_kernelPhS_S_Pij:
[----:B------:R-:W0:Y:S01]  /*0000*/  LDC R1, c[0x0][0x37c] ;  /* 0x0000df00ff017b82 */ /* 0x000e220000000800 */
[----:B------:R-:W1:Y:S07]  /*0010*/  S2R R3, SR_TID.X ;  /* 0x0000000000037919 */ /* 0x000e6e0000002100 */
[----:B------:R-:W1:Y:S01]  /*0020*/  S2UR UR4, SR_CTAID.X ;  /* 0x00000000000479c3 */ /* 0x000e620000002500 */
[----:B------:R-:W2:Y:S01]  /*0030*/  LDCU UR5, c[0x0][0x3a0] ;  /* 0x00007400ff0577ac */ /* 0x000ea20008000800 */
[----:B0-----:R-:W-:-:S04]  /*0040*/  VIADD R1, R1, 0xffffff00 ;  /* 0xffffff0001017836 */ /* 0x001fc80000000000 */
[----:B------:R-:W-:Y:S02]  /*0050*/  IMAD.MOV.U32 R0, RZ, RZ, R1 ;  /* 0x000000ffff007224 */ /* 0x000fe400078e0001 */
[----:B------:R-:W1:Y:S02]  /*0060*/  LDC R6, c[0x0][0x360] ;  /* 0x0000d800ff067b82 */ /* 0x000e640000000800 */
[----:B-1----:R-:W-:-:S05]  /*0070*/  IMAD R6, R6, UR4, R3 ;  /* 0x0000000406067c24 */ /* 0x002fca000f8e0203 */
[----:B--2---:R-:W-:-:S13]  /*0080*/  ISETP.GE.U32.AND P0, PT, R6, UR5, PT ;  /* 0x0000000506007c0c */ /* 0x004fda000bf06070 */
[----:B------:R-:W-:Y:S05]  /*0090*/  @P0 EXIT ;  /* 0x000000000000094d */ /* 0x000fea0003800000 */
[----:B------:R-:W0:Y:S01]  /*00a0*/  LDCU.128 UR4, c[0x0][0x380] ;  /* 0x00007000ff0477ac */ /* 0x000e220008000c00 */
[----:B------:R-:W-:Y:S01]  /*00b0*/  IMAD.SHL.U32 R4, R6, 0x20, RZ ;  /* 0x0000002006047824 */ /* 0x000fe200078e00ff */
[----:B------:R-:W1:Y:S04]  /*00c0*/  LDCU.64 UR8, c[0x0][0x358] ;  /* 0x00006b00ff0877ac */ /* 0x000e680008000a00 */
[----:B0-----:R-:W-:-:S05]  /*00d0*/  IADD3 R2, P0, PT, R4, UR4, RZ ;  /* 0x0000000404027c10 */ /* 0x001fca000ff1e0ff */
[----:B------:R-:W-:-:S05]  /*00e0*/  IMAD.X R3, RZ, RZ, UR5, P0 ;  /* 0x00000005ff037e24 */ /* 0x000fca00080e06ff */
[----:B-1----:R-:W2:Y:S04]  /*00f0*/  LDG.E.U8 R30, desc[UR8][R2.64] ;  /* 0x00000008021e7981 */ /* 0x002ea8000c1e1100 */
[----:B------:R-:W2:Y:S04]  /*0100*/  LDG.E.U8 R5, desc[UR8][R2.64+0x1] ;  /* 0x0000010802057981 */ /* 0x000ea8000c1e1100 */
[----:B------:R-:W3:Y:S04]  /*0110*/  LDG.E.U8 R33, desc[UR8][R2.64+0x4] ;  /* 0x0000040802217981 */ /* 0x000ee8000c1e1100 */
[----:B------:R-:W3:Y:S04]  /*0120*/  LDG.E.U8 R22, desc[UR8][R2.64+0x5] ;  /* 0x0000050802167981 */ /* 0x000ee8000c1e1100 */
[----:B------:R-:W4:Y:S04]  /*0130*/  LDG.E.U8 R8, desc[UR8][R2.64+0x11] ;  /* 0x0000110802087981 */ /* 0x000f28000c1e1100 */
[----:B------:R-:W5:Y:S04]  /*0140*/  LDG.E.U8 R7, desc[UR8][R2.64+0x14] ;  /* 0x0000140802077981 */ /* 0x000f68000c1e1100 */
[----:B------:R-:W5:Y:S04]  /*0150*/  LDG.E.U8 R12, desc[UR8][R2.64+0x15] ;  /* 0x00001508020c7981 */ /* 0x000f68000c1e1100 */
[----:B------:R-:W4:Y:S04]  /*0160*/  LDG.E.U8 R34, desc[UR8][R2.64+0x8] ;  /* 0x0000080802227981 */ /* 0x000f28000c1e1100 */
        /* <DEDUP_REMOVED lines=21> */
[----:B------:R-:W4:Y:S01]  /*02c0*/  LDG.E.U8 R23, desc[UR8][R2.64+0x1f] ;  /* 0x00001f0802177981 */ /* 0x000f22000c1e1100 */
[----:B--2---:R-:W-:-:S03]  /*02d0*/  IMAD R30, R30, 0x100, R5 ;  /* 0x000001001e1e7824 */ /* 0x004fc600078e0205 */
[----:B------:R-:W2:Y:S01]  /*02e0*/  LDG.E.U8 R5, desc[UR8][R2.64+0x10] ;  /* 0x0000100802057981 */ /* 0x000ea2000c1e1100 */
[----:B---3--:R-:W-:-:S03]  /*02f0*/  IMAD R33, R33, 0x100, R22 ;  /* 0x0000010021217824 */ /* 0x008fc600078e0216 */
[----:B------:R0:W3:Y:S01]  /*0300*/  LDG.E.U8 R22, desc[UR8][R2.64+0x1b] ;  /* 0x00001b0802167981 */ /* 0x0000e2000c1e1100 */
[----:B-----5:R-:W-:Y:S02]  /*0310*/  IMAD R7, R7, 0x100, R12 ;  /* 0x0000010007077824 */ /* 0x020fe400078e020c */
[----:B----4-:R-:W-:Y:S02]  /*0320*/  IMAD R34, R34, 0x100, R35 ;  /* 0x0000010022227824 */ /* 0x010fe400078e0223 */
[----:B------:R-:W-:Y:S02]  /*0330*/  IMAD R31, R31, 0x100, R32 ;  /* 0x000001001f1f7824 */ /* 0x000fe400078e0220 */
[----:B------:R-:W-:Y:S02]  /*0340*/  IMAD R14, R13, 0x100, R14 ;  /* 0x000001000d0e7824 */ /* 0x000fe400078e020e */
[----:B------:R-:W-:Y:S02]  /*0350*/  IMAD R15, R15, 0x100, R16 ;  /* 0x000001000f0f7824 */ /* 0x000fe400078e0210 */
[----:B------:R-:W-:-:S02]  /*0360*/  IMAD.MOV.U32 R12, RZ, RZ, -0x80000000 ;  /* 0x80000000ff0c7424 */ /* 0x000fc400078e00ff */
[----:B------:R-:W-:Y:S02]  /*0370*/  IMAD R18, R7, 0x100, R18 ;  /* 0x0000010007127824 */ /* 0x000fe400078e0212 */
[----:B------:R-:W-:Y:S02]  /*0380*/  IMAD R30, R30, 0x100, R29 ;  /* 0x000001001e1e7824 */ /* 0x000fe400078e021d */
[----:B------:R-:W-:Y:S02]  /*0390*/  IMAD R28, R33, 0x100, R28 ;  /* 0x00000100211c7824 */ /* 0x000fe400078e021c */
[----:B------:R-:W-:Y:S02]  /*03a0*/  IMAD R27, R34, 0x100, R27 ;  /* 0x00000100221b7824 */ /* 0x000fe400078e021b */
[----:B------:R-:W-:Y:S02]  /*03b0*/  IMAD R26, R31, 0x100, R26 ;  /* 0x000001001f1a7824 */ /* 0x000fe400078e021a */
[----:B0-----:R-:W-:-:S02]  /*03c0*/  IMAD R3, R14, 0x100, R19 ;  /* 0x000001000e037824 */ /* 0x001fc400078e0213 */
[----:B------:R-:W-:Y:S01]  /*03d0*/  IMAD R24, R15, 0x100, R24 ;  /* 0x000001000f187824 */ /* 0x000fe200078e0218 */
[----:B------:R-:W-:Y:S01]  /*03e0*/  CS2R R14, SRZ ;  /* 0x00000000000e7805 */ /* 0x000fe2000001ff00 */
[----:B------:R-:W-:Y:S02]  /*03f0*/  IMAD.MOV.U32 R13, RZ, RZ, RZ ;  /* 0x000000ffff0d7224 */ /* 0x000fe400078e00ff */
[----:B------:R-:W-:Y:S02]  /*0400*/  IMAD.MOV.U32 R19, RZ, RZ, 0x100 ;  /* 0x00000100ff137424 */ /* 0x000fe400078e00ff */
[----:B------:R-:W-:Y:S02]  /*0410*/  IMAD.U32 R21, R18, 0x100, R21 ;  /* 0x0000010012157824 */ /* 0x000fe400078e0015 */
[----:B------:R-:W-:Y:S01]  /*0420*/  IMAD.MOV.U32 R18, RZ, RZ, RZ ;  /* 0x000000ffff127224 */ /* 0x000fe200078e00ff */
[----:B------:R0:W-:Y:S01]  /*0430*/  STL.128 [R0+0x20], R12 ;  /* 0x0000200c00007387 */ /* 0x0001e20000100c00 */
[----:B------:R-:W-:-:S02]  /*0440*/  IMAD.U32 R9, R28, 0x100, R9 ;  /* 0x000001001c097824 */ /* 0x000fc400078e0009 */
[----:B------:R-:W-:Y:S02]  /*0450*/  IMAD.U32 R10, R27, 0x100, R10 ;  /* 0x000001001b0a7824 */ /* 0x000fe400078e000a */
[----:B------:R-:W-:Y:S02]  /*0460*/  IMAD.U32 R11, R26, 0x100, R11 ;  /* 0x000001001a0b7824 */ /* 0x000fe400078e000b */
[----:B------:R-:W-:Y:S01]  /*0470*/  IMAD.U32 R23, R24, 0x100, R23 ;  /* 0x0000010018177824 */ /* 0x000fe200078e0017 */
[----:B------:R-:W-:Y:S01]  /*0480*/  IADD3 R2, P0, PT, R4, UR6, RZ ;  /* 0x0000000604027c10 */ /* 0x000fe2000ff1e0ff */
[----:B------:R-:W-:Y:S02]  /*0490*/  VIADD R4, R0, 0x24 ;  /* 0x0000002400047836 */ /* 0x000fe40000000000 */
[----:B------:R-:W-:Y:S02]  /*04a0*/  IMAD.MOV.U32 R27, RZ, RZ, 0x100 ;  /* 0x00000100ff1b7424 */ /* 0x000fe400078e00ff */
[----:B------:R-:W-:-:S02]  /*04b0*/  IMAD.MOV.U32 R24, RZ, RZ, RZ ;  /* 0x000000ffff187224 */ /* 0x000fc400078e00ff */
[----:B------:R-:W-:Y:S01]  /*04c0*/  IMAD.MOV.U32 R26, RZ, RZ, RZ ;  /* 0x000000ffff1a7224 */ /* 0x000fe200078e00ff */
[----:B------:R-:W-:Y:S01]  /*04d0*/  UMOV UR4, URZ ;  /* 0x000000ff00047c82 */ /* 0x000fe20008000000 */
[----:B--2---:R-:W-:-:S04]  /*04e0*/  IMAD R8, R5, 0x100, R8 ;  /* 0x0000010005087824 */ /* 0x004fc800078e0208 */
[----:B------:R-:W-:Y:S02]  /*04f0*/  IMAD R17, R8, 0x100, R17 ;  /* 0x0000010008117824 */ /* 0x000fe400078e0211 */
[----:B------:R-:W-:Y:S02]  /*0500*/  IMAD.U32 R8, R30, 0x100, R25 ;  /* 0x000001001e087824 */ /* 0x000fe400078e0019 */
[----:B------:R-:W-:Y:S01]  /*0510*/  IMAD.U32 R20, R17, 0x100, R20 ;  /* 0x0000010011147824 */ /* 0x000fe200078e0014 */
[----:B------:R-:W-:Y:S01]  /*0520*/  CS2R R16, SRZ ;  /* 0x0000000000107805 */ /* 0x000fe2000001ff00 */
[----:B---3--:R-:W-:Y:S01]  /*0530*/  IMAD.U32 R22, R3, 0x100, R22 ;  /* 0x0000010003167824 */ /* 0x008fe200078e0016 */
[----:B------:R0:W-:Y:S04]  /*0540*/  STL.128 [R0], R8 ;  /* 0x0000000800007387 */ /* 0x0001e80000100c00 */
[----:B------:R0:W-:Y:S04]  /*0550*/  STL.128 [R0+0x30], R16 ;  /* 0x0000301000007387 */ /* 0x0001e80000100c00 */
[----:B------:R0:W-:Y:S01]  /*0560*/  STL.128 [R0+0x10], R20 ;  /* 0x0000101400007387 */ /* 0x0001e20000100c00 */
[----:B------:R-:W-:-:S07]  /*0570*/  IMAD.X R3, RZ, RZ, UR7, P0 ;  /* 0x00000007ff037e24 */ /* 0x000fce00080e06ff */
.L_x_0:
[----:B0-----:R-:W2:Y:S04]  /*0580*/  LDL R9, [R4+-0x20] ;  /* 0xffffe00004097983 */ /* 0x001ea80000100800 */
[----:B------:R-:W3:Y:S04]  /*0590*/  LDL.64 R10, [R4+-0x1c] ;  /* 0xffffe400040a7983 */ /* 0x000ee80000100a00 */
[----:B------:R-:W4:Y:S04]  /*05a0*/  LDL R23, [R4] ;  /* 0x0000000004177983 */ /* 0x000f280000100800 */
[----:B------:R-:W5:Y:S04]  /*05b0*/  LDL.64 R12, [R4+0x4] ;  /* 0x00000400040c7983 */ /* 0x000f680000100a00 */
[----:B------:R-:W5:Y:S04]  /*05c0*/  LDL R19, [R4+-0x14] ;  /* 0xffffec0004137983 */ /* 0x000f680000100800 */
[----:B------:R-:W5:Y:S04]  /*05d0*/  LDL R18, [R4+0x10] ;  /* 0x0000100004127983 */ /* 0x000f680000100800 */
[----:B------:R-:W5:Y:S04]  /*05e0*/  LDL R7, [R4+-0x10] ;  /* 0xfffff00004077983 */ /* 0x000f680000100800 */
[----:B------:R-:W5:Y:S04]  /*05f0*/  LDL.64 R14, [R4+-0xc] ;  /* 0xfffff400040e7983 */ /* 0x000f680000100a00 */
[----:B------:R-:W5:Y:S04]  /*0600*/  LDL.64 R16, [R4+0x14] ;  /* 0x0000140004107983 */ /* 0x000f680000100a00 */
[----:B------:R-:W5:Y:S01]  /*0610*/  LDL R5, [R4+-0x4] ;  /* 0xfffffc0004057983 */ /* 0x000f620000100800 */
[----:B------:R-:W-:-:S02]  /*0620*/  SHF.R.U32.HI R22, RZ, 0xa, R26 ;  /* 0x0000000aff167819 */ /* 0x000fc4000001161a */
[C-C-:B------:R-:W-:Y:S02]  /*0630*/  SHF.L.W.U32.HI R20, R26.reuse, 0xf, R26.reuse ;  /* 0x0000000f1a147819 */ /* 0x140fe40000010e1a */
[----:B------:R-:W-:Y:S02]  /*0640*/  SHF.L.W.U32.HI R21, R26, 0xd, R26 ;  /* 0x0000000d1a157819 */ /* 0x000fe40000010e1a */
[--C-:B------:R-:W-:Y:S02]  /*0650*/  SHF.R.U32.HI R28, RZ, 0xa, R27.reuse ;  /* 0x0000000aff1c7819 */ /* 0x100fe4000001161b */
[C-C-:B------:R-:W-:Y:S02]  /*0660*/  SHF.L.W.U32.HI R25, R27.reuse, 0xf, R27.reuse ;  /* 0x0000000f1b197819 */ /* 0x140fe40000010e1b */
[----:B------:R-:W-:Y:S02]  /*0670*/  SHF.L.W.U32.HI R26, R27, 0xd, R27 ;  /* 0x0000000d1b1a7819 */ /* 0x000fe40000010e1b */
[----:B------:R-:W-:-:S02]  /*0680*/  LOP3.LUT R21, R22, R20, R21, 0x96, !PT ;  /* 0x0000001416157212 */ /* 0x000fc400078e9615 */
[----:B------:R-:W-:Y:S02]  /*0690*/  LOP3.LUT R26, R28, R25, R26, 0x96, !PT ;  /* 0x000000191c1a7212 */ /* 0x000fe400078e961a */
[C-C-:B--2---:R-:W-:Y:S02]  /*06a0*/  SHF.L.W.U32.HI R20, R9.reuse, 0x19, R9.reuse ;  /* 0x0000001909147819 */ /* 0x144fe40000010e09 */
[--C-:B------:R-:W-:Y:S02]  /*06b0*/  SHF.L.W.U32.HI R25, R9, 0xe, R9.reuse ;  /* 0x0000000e09197819 */ /* 0x100fe40000010e09 */
[----:B------:R-:W-:Y:S02]  /*06c0*/  SHF.R.U32.HI R22, RZ, 0x3, R9 ;  /* 0x00000003ff167819 */ /* 0x000fe40000011609 */
[C-C-:B---3--:R-:W-:Y:S02]  /*06d0*/  SHF.L.W.U32.HI R27, R10.reuse, 0x19, R10.reuse ;  /* 0x000000190a1b7819 */ /* 0x148fe40000010e0a */
[----:B------:R-:W-:-:S02]  /*06e0*/  SHF.L.W.U32.HI R28, R10, 0xe, R10 ;  /* 0x0000000e0a1c7819 */ /* 0x000fc40000010e0a */
[----:B------:R-:W-:Y:S02]  /*06f0*/  SHF.R.U32.HI R29, RZ, 0x3, R10 ;  /* 0x00000003ff1d7819 */ /* 0x000fe4000001160a */
[----:B----4-:R-:W-:Y:S02]  /*0700*/  IADD3 R21, PT, PT, R8, R21, R23 ;  /* 0x0000001508157210 */ /* 0x010fe40007ffe017 */
[----:B------:R-:W-:Y:S02]  /*0710*/  LOP3.LUT R8, R22, R20, R25, 0x96, !PT ;  /* 0x0000001416087212 */ /* 0x000fe400078e9619 */
[----:B-----5:R-:W-:Y:S02]  /*0720*/  IADD3 R12, PT, PT, R9, R26, R12 ;  /* 0x0000001a090c7210 */ /* 0x020fe40007ffe00c */
[----:B------:R-:W-:Y:S01]  /*0730*/  LOP3.LUT R9, R29, R27, R28, 0x96, !PT ;  /* 0x0000001b1d097212 */ /* 0x000fe200078e961c */
[----:B------:R-:W-:Y:S01]  /*0740*/  IMAD.IADD R8, R8, 0x1, R21 ;  /* 0x0000000108087824 */ /* 0x000fe200078e0215 */
[----:B------:R-:W-:-:S02]  /*0750*/  SHF.L.W.U32.HI R22, R11, 0x19, R11 ;  /* 0x000000190b167819 */ /* 0x000fc40000010e0b */
[--C-:B------:R-:W-:Y:S01]  /*0760*/  SHF.L.W.U32.HI R23, R11, 0xe, R11.reuse ;  /* 0x0000000e0b177819 */ /* 0x100fe20000010e0b */
[----:B------:R-:W-:Y:S01]  /*0770*/  IMAD.IADD R9, R9, 0x1, R12 ;  /* 0x0000000109097824 */ /* 0x000fe200078e020c */
[C-C-:B------:R-:W-:Y:S02]  /*0780*/  SHF.L.W.U32.HI R12, R8.reuse, 0xf, R8.reuse ;  /* 0x0000000f080c7819 */ /* 0x140fe40000010e08 */
[--C-:B------:R-:W-:Y:S02]  /*0790*/  SHF.L.W.U32.HI R21, R8, 0xd, R8.reuse ;  /* 0x0000000d08157819 */ /* 0x100fe40000010e08 */
[----:B------:R-:W-:Y:S02]  /*07a0*/  SHF.R.U32.HI R20, RZ, 0xa, R8 ;  /* 0x0000000aff147819 */ /* 0x000fe40000011608 */
[----:B------:R-:W-:Y:S02]  /*07b0*/  SHF.R.U32.HI R25, RZ, 0x3, R11 ;  /* 0x00000003ff197819 */ /* 0x000fe4000001160b */
[----:B------:R-:W-:-:S02]  /*07c0*/  SHF.L.W.U32.HI R26, R9, 0xf, R9 ;  /* 0x0000000f091a7819 */ /* 0x000fc40000010e09 */
[--C-:B------:R-:W-:Y:S02]  /*07d0*/  SHF.L.W.U32.HI R27, R9, 0xd, R9.reuse ;  /* 0x0000000d091b7819 */ /* 0x100fe40000010e09 */
[----:B------:R-:W-:Y:S02]  /*07e0*/  SHF.R.U32.HI R28, RZ, 0xa, R9 ;  /* 0x0000000aff1c7819 */ /* 0x000fe40000011609 */
[----:B------:R-:W-:Y:S02]  /*07f0*/  LOP3.LUT R12, R20, R12, R21, 0x96, !PT ;  /* 0x0000000c140c7212 */ /* 0x000fe400078e9615 */
[----:B------:R-:W-:Y:S02]  /*0800*/  LOP3.LUT R22, R25, R22, R23, 0x96, !PT ;  /* 0x0000001619167212 */ /* 0x000fe400078e9617 */
[----:B------:R-:W-:Y:S01]  /*0810*/  LOP3.LUT R26, R28, R26, R27, 0x96, !PT ;  /* 0x0000001a1c1a7212 */ /* 0x000fe200078e961b */
[----:B------:R-:W2:Y:S01]  /*0820*/  LDL R25, [R4] ;  /* 0x0000000004197983 */ /* 0x000ea20000100800 */
[----:B------:R-:W-:-:S02]  /*0830*/  SHF.L.W.U32.HI R20, R19, 0x19, R19 ;  /* 0x0000001913147819 */ /* 0x000fc40000010e13 */
[--C-:B------:R-:W-:Y:S02]  /*0840*/  SHF.L.W.U32.HI R21, R19, 0xe, R19.reuse ;  /* 0x0000000e13157819 */ /* 0x100fe40000010e13 */
[----:B------:R-:W-:Y:S02]  /*0850*/  SHF.R.U32.HI R23, RZ, 0x3, R19 ;  /* 0x00000003ff177819 */ /* 0x000fe40000011613 */
[----:B------:R-:W-:Y:S02]  /*0860*/  IADD3 R13, PT, PT, R10, R12, R13 ;  /* 0x0000000c0a0d7210 */ /* 0x000fe40007ffe00d */
[----:B------:R-:W-:Y:S02]  /*0870*/  IADD3 R26, PT, PT, R11, R26, R24 ;  /* 0x0000001a0b1a7210 */ /* 0x000fe40007ffe018 */
[----:B------:R-:W-:Y:S01]  /*0880*/  LOP3.LUT R11, R23, R20, R21, 0x96, !PT ;  /* 0x00000014170b7212 */ /* 0x000fe200078e9615 */
[----:B------:R-:W-:-:S04]  /*0890*/  IMAD.IADD R10, R22, 0x1, R13 ;  /* 0x00000001160a7824 */ /* 0x000fc800078e020d */
[----:B------:R-:W-:Y:S01]  /*08a0*/  IMAD.IADD R11, R11, 0x1, R26 ;  /* 0x000000010b0b7824 */ /* 0x000fe200078e021a */
[C-C-:B------:R-:W-:Y:S02]  /*08b0*/  SHF.L.W.U32.HI R12, R10.reuse, 0xf, R10.reuse ;  /* 0x0000000f0a0c7819 */ /* 0x140fe40000010e0a */
[--C-:B------:R-:W-:Y:S02]  /*08c0*/  SHF.L.W.U32.HI R13, R10, 0xd, R10.reuse ;  /* 0x0000000d0a0d7819 */ /* 0x100fe40000010e0a */
[----:B------:R-:W-:Y:S01]  /*08d0*/  SHF.R.U32.HI R20, RZ, 0xa, R10 ;  /* 0x0000000aff147819 */ /* 0x000fe2000001160a */
[----:B------:R0:W-:Y:S01]  /*08e0*/  STL.128 [R4+0x1c], R8 ;  /* 0x00001c0804007387 */ /* 0x0001e20000100c00 */
[C-C-:B------:R-:W-:Y:S02]  /*08f0*/  SHF.L.W.U32.HI R21, R11.reuse, 0xf, R11.reuse ;  /* 0x0000000f0b157819 */ /* 0x140fe40000010e0b */
[--C-:B------:R-:W-:Y:S01]  /*0900*/  SHF.L.W.U32.HI R22, R11, 0xd, R11.reuse ;  /* 0x0000000d0b167819 */ /* 0x100fe20000010e0b */
[----:B------:R-:W3:Y:S01]  /*0910*/  LDL R24, [R4+0x20] ;  /* 0x0000200004187983 */ /* 0x000ee20000100800 */
[----:B------:R-:W-:-:S02]  /*0920*/  SHF.R.U32.HI R23, RZ, 0xa, R11 ;  /* 0x0000000aff177819 */ /* 0x000fc4000001160b */
[----:B------:R-:W-:Y:S02]  /*0930*/  LOP3.LUT R12, R20, R12, R13, 0x96, !PT ;  /* 0x0000000c140c7212 */ /* 0x000fe400078e960d */
[----:B------:R-:W-:Y:S02]  /*0940*/  LOP3.LUT R26, R23, R21, R22, 0x96, !PT ;  /* 0x00000015171a7212 */ /* 0x000fe400078e9616 */
[----:B------:R-:W-:Y:S01]  /*0950*/  IADD3 R23, PT, PT, R19, R12, R18 ;  /* 0x0000000c13177210 */ /* 0x000fe20007ffe012 */
[----:B------:R-:W4:Y:S01]  /*0960*/  LDL.64 R20, [R4+0x24] ;  /* 0x0000240004147983 */ /* 0x000f220000100a00 */
[C-C-:B------:R-:W-:Y:S02]  /*0970*/  SHF.L.W.U32.HI R12, R7.reuse, 0x19, R7.reuse ;  /* 0x00000019070c7819 */ /* 0x140fe40000010e07 */
[--C-:B------:R-:W-:Y:S01]  /*0980*/  SHF.L.W.U32.HI R13, R7, 0xe, R7.reuse ;  /* 0x0000000e070d7819 */ /* 0x100fe20000010e07 */
[----:B------:R-:W5:Y:S01]  /*0990*/  LDL.64 R18, [R4+0x4] ;  /* 0x0000040004127983 */ /* 0x000f620000100a00 */
[----:B------:R-:W-:-:S02]  /*09a0*/  SHF.R.U32.HI R22, RZ, 0x3, R7 ;  /* 0x00000003ff167819 */ /* 0x000fc40000011607 */
[C-C-:B------:R-:W-:Y:S02]  /*09b0*/  SHF.L.W.U32.HI R27, R14.reuse, 0x19, R14.reuse ;  /* 0x000000190e1b7819 */ /* 0x140fe40000010e0e */
[--C-:B0-----:R-:W-:Y:S02]  /*09c0*/  SHF.L.W.U32.HI R10, R14, 0xe, R14.reuse ;  /* 0x0000000e0e0a7819 */ /* 0x101fe40000010e0e */
[----:B------:R-:W-:Y:S02]  /*09d0*/  SHF.R.U32.HI R9, RZ, 0x3, R14 ;  /* 0x00000003ff097819 */ /* 0x000fe4000001160e */
[----:B------:R-:W-:Y:S02]  /*09e0*/  LOP3.LUT R12, R22, R12, R13, 0x96, !PT ;  /* 0x0000000c160c7212 */ /* 0x000fe400078e960d */
[----:B------:R-:W-:Y:S02]  /*09f0*/  IADD3 R16, PT, PT, R7, R26, R16 ;  /* 0x0000001a07107210 */ /* 0x000fe40007ffe010 */
[----:B------:R-:W-:Y:S01]  /*0a00*/  LOP3.LUT R9, R9, R27, R10, 0x96, !PT ;  /* 0x0000001b09097212 */ /* 0x000fe200078e960a */
[----:B------:R-:W-:-:S04]  /*0a10*/  IMAD.IADD R12, R12, 0x1, R23 ;  /* 0x000000010c0c7824 */ /* 0x000fc800078e0217 */
[----:B------:R-:W-:Y:S01]  /*0a20*/  IMAD.IADD R13, R9, 0x1, R16 ;  /* 0x00000001090d7824 */ /* 0x000fe200078e0210 */
[--C-:B------:R-:W-:Y:S02]  /*0a30*/  SHF.R.U32.HI R9, RZ, 0xa, R12.reuse ;  /* 0x0000000aff097819 */ /* 0x100fe4000001160c */
[C-C-:B------:R-:W-:Y:S02]  /*0a40*/  SHF.L.W.U32.HI R7, R12.reuse, 0xf, R12.reuse ;  /* 0x0000000f0c077819 */ /* 0x140fe40000010e0c */
[----:B------:R-:W-:Y:S02]  /*0a50*/  SHF.L.W.U32.HI R10, R12, 0xd, R12 ;  /* 0x0000000d0c0a7819 */ /* 0x000fe40000010e0c */
[C-C-:B------:R-:W-:Y:S02]  /*0a60*/  SHF.L.W.U32.HI R11, R13.reuse, 0xf, R13.reuse ;  /* 0x0000000f0d0b7819 */ /* 0x140fe40000010e0d */
[--C-:B------:R-:W-:Y:S02]  /*0a70*/  SHF.L.W.U32.HI R16, R13, 0xd, R13.reuse ;  /* 0x0000000d0d107819 */ /* 0x100fe40000010e0d */
[----:B------:R-:W-:-:S02]  /*0a80*/  SHF.R.U32.HI R22, RZ, 0xa, R13 ;  /* 0x0000000aff167819 */ /* 0x000fc4000001160d */
[----:B------:R-:W-:Y:S02]  /*0a90*/  LOP3.LUT R7, R9, R7, R10, 0x96, !PT ;  /* 0x0000000709077212 */ /* 0x000fe400078e960a */
[----:B------:R-:W5:Y:S01]  /*0aa0*/  LDL R9, [R4+0xc] ;  /* 0x00000c0004097983 */ /* 0x000f620000100800 */
[----:B------:R-:W-:Y:S02]  /*0ab0*/  LOP3.LUT R22, R22, R11, R16, 0x96, !PT ;  /* 0x0000000b16167212 */ /* 0x000fe400078e9610 */
[C-C-:B------:R-:W-:Y:S02]  /*0ac0*/  SHF.L.W.U32.HI R10, R15.reuse, 0x19, R15.reuse ;  /* 0x000000190f0a7819 */ /* 0x140fe40000010e0f */
[--C-:B------:R-:W-:Y:S02]  /*0ad0*/  SHF.L.W.U32.HI R11, R15, 0xe, R15.reuse ;  /* 0x0000000e0f0b7819 */ /* 0x100fe40000010e0f */
[----:B------:R-:W-:Y:S02]  /*0ae0*/  SHF.R.U32.HI R16, RZ, 0x3, R15 ;  /* 0x00000003ff107819 */ /* 0x000fe4000001160f */
[----:B------:R-:W-:-:S02]  /*0af0*/  SHF.L.W.U32.HI R23, R5, 0x19, R5 ;  /* 0x0000001905177819 */ /* 0x000fc40000010e05 */
[--C-:B------:R-:W-:Y:S02]  /*0b00*/  SHF.L.W.U32.HI R26, R5, 0xe, R5.reuse ;  /* 0x0000000e051a7819 */ /* 0x100fe40000010e05 */
[----:B------:R-:W-:Y:S02]  /*0b10*/  SHF.R.U32.HI R27, RZ, 0x3, R5 ;  /* 0x00000003ff1b7819 */ /* 0x000fe40000011605 */
[----:B------:R-:W-:Y:S02]  /*0b20*/  IADD3 R22, PT, PT, R15, R22, R8 ;  /* 0x000000160f167210 */ /* 0x000fe40007ffe008 */
[----:B------:R-:W-:Y:S01]  /*0b30*/  LOP3.LUT R10, R16, R10, R11, 0x96, !PT ;  /* 0x0000000a100a7212 */ /* 0x000fe200078e960b */
[----:B------:R-:W5:Y:S01]  /*0b40*/  LDL R8, [R4+0x1c] ;  /* 0x00001c0004087983 */ /* 0x000f620000100800 */
[----:B------:R-:W-:Y:S02]  /*0b50*/  IADD3 R7, PT, PT, R14, R7, R17 ;  /* 0x000000070e077210 */ /* 0x000fe40007ffe011 */
[----:B------:R-:W-:-:S03]  /*0b60*/  LOP3.LUT R15, R27, R23, R26, 0x96, !PT ;  /* 0x000000171b0f7212 */ /* 0x000fc600078e961a */
[----:B------:R-:W-:Y:S02]  /*0b70*/  IMAD.IADD R14, R10, 0x1, R7 ;  /* 0x000000010a0e7824 */ /* 0x000fe400078e0207 */
[----:B------:R-:W-:Y:S01]  /*0b80*/  IMAD.IADD R15, R15, 0x1, R22 ;  /* 0x000000010f0f7824 */ /* 0x000fe200078e0216 */
[----:B------:R-:W5:Y:S04]  /*0b90*/  LDL R7, [R4+0x10] ;  /* 0x0000100004077983 */ /* 0x000f680000100800 */
[----:B------:R0:W-:Y:S04]  /*0ba0*/  STL.128 [R4+0x2c], R12 ;  /* 0x00002c0c04007387 */ /* 0x0001e80000100c00 */
[----:B------:R-:W5:Y:S04]  /*0bb0*/  LDL R26, [R4+0x30] ;  /* 0x00003000041a7983 */ /* 0x000f680000100800 */
[----:B------:R-:W5:Y:S04]  /*0bc0*/  LDL.64 R10, [R4+0x14] ;  /* 0x00001400040a7983 */ /* 0x000f680000100a00 */
[----:B------:R-:W5:Y:S01]  /*0bd0*/  LDL.64 R22, [R4+0x34] ;  /* 0x0000340004167983 */ /* 0x000f620000100a00 */
[----:B------:R-:W-:-:S02]  /*0be0*/  SHF.L.W.U32.HI R28, R15, 0xf, R15 ;  /* 0x0000000f0f1c7819 */ /* 0x000fc40000010e0f */
[--C-:B------:R-:W-:Y:S02]  /*0bf0*/  SHF.L.W.U32.HI R29, R15, 0xd, R15.reuse ;  /* 0x0000000d0f1d7819 */ /* 0x100fe40000010e0f */
[----:B0-----:R-:W-:Y:S02]  /*0c00*/  SHF.R.U32.HI R15, RZ, 0xa, R15 ;  /* 0x0000000aff0f7819 */ /* 0x001fe4000001160f */
[C-C-:B------:R-:W-:Y:S02]  /*0c10*/  SHF.L.W.U32.HI R16, R14.reuse, 0xf, R14.reuse ;  /* 0x0000000f0e107819 */ /* 0x140fe40000010e0e */
[--C-:B------:R-:W-:Y:S02]  /*0c20*/  SHF.L.W.U32.HI R17, R14, 0xd, R14.reuse ;  /* 0x0000000d0e117819 */ /* 0x100fe40000010e0e */
[----:B------:R-:W-:Y:S02]  /*0c30*/  SHF.R.U32.HI R27, RZ, 0xa, R14 ;  /* 0x0000000aff1b7819 */ /* 0x000fe4000001160e */
[----:B------:R-:W-:-:S02]  /*0c40*/  LOP3.LUT R28, R15, R28, R29, 0x96, !PT ;  /* 0x0000001c0f1c7212 */ /* 0x000fc400078e961d */
[----:B------:R-:W-:Y:S01]  /*0c50*/  LOP3.LUT R16, R27, R16, R17, 0x96, !PT ;  /* 0x000000101b107212 */ /* 0x000fe200078e9611 */
[----:B------:R-:W-:-:S04]  /*0c60*/  UIADD3 UR4, UPT, UPT, UR4, 0x10, URZ ;  /* 0x0000001004047890 */ /* 0x000fc8000fffe0ff */
[----:B------:R-:W-:Y:S01]  /*0c70*/  UISETP.NE.AND UP0, UPT, UR4, 0x30, UPT ;  /* 0x000000300400788c */ /* 0x000fe2000bf05270 */
[C-C-:B--2---:R-:W-:Y:S02]  /*0c80*/  SHF.L.W.U32.HI R13, R25.reuse, 0x19, R25.reuse ;  /* 0x00000019190d7819 */ /* 0x144fe40000010e19 */
[--C-:B------:R-:W-:Y:S02]  /*0c90*/  SHF.L.W.U32.HI R14, R25, 0xe, R25.reuse ;  /* 0x0000000e190e7819 */ /* 0x100fe40000010e19 */
[----:B------:R-:W-:-:S04]  /*0ca0*/  SHF.R.U32.HI R15, RZ, 0x3, R25 ;  /* 0x00000003ff0f7819 */ /* 0x000fc80000011619 */
[----:B------:R-:W-:Y:S02]  /*0cb0*/  LOP3.LUT R13, R15, R13, R14, 0x96, !PT ;  /* 0x0000000d0f0d7212 */ /* 0x000fe400078e960e */
[----:B---3--:R-:W-:-:S05]  /*0cc0*/  IADD3 R16, PT, PT, R5, R16, R24 ;  /* 0x0000001005107210 */ /* 0x008fca0007ffe018 */
[----:B------:R-:W-:Y:S01]  /*0cd0*/  IMAD.IADD R16, R13, 0x1, R16 ;  /* 0x000000010d107824 */ /* 0x000fe200078e0210 */
[----:B----4-:R-:W-:Y:S02]  /*0ce0*/  IADD3 R20, PT, PT, R25, R28, R20 ;  /* 0x0000001c19147210 */ /* 0x010fe40007ffe014 */
[C-C-:B-----5:R-:W-:Y:S02]  /*0cf0*/  SHF.L.W.U32.HI R17, R18.reuse, 0x19, R18.reuse ;  /* 0x0000001912117819 */ /* 0x160fe40000010e12 */
[--C-:B------:R-:W-:Y:S02]  /*0d00*/  SHF.L.W.U32.HI R30, R18, 0xe, R18.reuse ;  /* 0x0000000e121e7819 */ /* 0x100fe40000010e12 */
[----:B------:R-:W-:-:S04]  /*0d10*/  SHF.R.U32.HI R27, RZ, 0x3, R18 ;  /* 0x00000003ff1b7819 */ /* 0x000fc80000011612 */
[----:B------:R-:W-:Y:S02]  /*0d20*/  LOP3.LUT R17, R27, R17, R30, 0x96, !PT ;  /* 0x000000111b117212 */ /* 0x000fe400078e961e */
[C-C-:B------:R-:W-:Y:S02]  /*0d30*/  SHF.L.W.U32.HI R5, R16.reuse, 0xf, R16.reuse ;  /* 0x0000000f10057819 */ /* 0x140fe40000010e10 */
[----:B------:R-:W-:Y:S01]  /*0d40*/  SHF.L.W.U32.HI R14, R16, 0xd, R16 ;  /* 0x0000000d100e7819 */ /* 0x000fe20000010e10 */
[----:B------:R-:W-:Y:S01]  /*0d50*/  IMAD.IADD R17, R17, 0x1, R20 ;  /* 0x0000000111117824 */ /* 0x000fe200078e0214 */
[----:B------:R-:W-:Y:S02]  /*0d60*/  SHF.R.U32.HI R13, RZ, 0xa, R16 ;  /* 0x0000000aff0d7819 */ /* 0x000fe40000011610 */
[C-C-:B------:R-:W-:Y:S02]  /*0d70*/  SHF.L.W.U32.HI R15, R19.reuse, 0x19, R19.reuse ;  /* 0x00000019130f7819 */ /* 0x140fe40000010e13 */
[----:B------:R-:W-:-:S02]  /*0d80*/  SHF.L.W.U32.HI R20, R19, 0xe, R19 ;  /* 0x0000000e13147819 */ /* 0x000fc40000010e13 */
[----:B------:R-:W-:Y:S02]  /*0d90*/  SHF.R.U32.HI R24, RZ, 0x3, R19 ;  /* 0x00000003ff187819 */ /* 0x000fe40000011613 */
[C-C-:B------:R-:W-:Y:S02]  /*0da0*/  SHF.L.W.U32.HI R25, R17.reuse, 0xf, R17.reuse ;  /* 0x0000000f11197819 */ /* 0x140fe40000010e11 */
[--C-:B------:R-:W-:Y:S02]  /*0db0*/  SHF.L.W.U32.HI R28, R17, 0xd, R17.reuse ;  /* 0x0000000d111c7819 */ /* 0x100fe40000010e11 */
[----:B------:R-:W-:Y:S02]  /*0dc0*/  SHF.R.U32.HI R27, RZ, 0xa, R17 ;  /* 0x0000000aff1b7819 */ /* 0x000fe40000011611 */
[----:B------:R-:W-:Y:S02]  /*0dd0*/  LOP3.LUT R5, R13, R5, R14, 0x96, !PT ;  /* 0x000000050d057212 */ /* 0x000fe400078e960e */
[----:B------:R-:W-:-:S02]  /*0de0*/  LOP3.LUT R15, R24, R15, R20, 0x96, !PT ;  /* 0x0000000f180f7212 */ /* 0x000fc400078e9614 */
[----:B------:R-:W-:Y:S02]  /*0df0*/  LOP3.LUT R25, R27, R25, R28, 0x96, !PT ;  /* 0x000000191b197212 */ /* 0x000fe400078e961c */
[C-C-:B------:R-:W-:Y:S02]  /*0e00*/  SHF.L.W.U32.HI R13, R9.reuse, 0x19, R9.reuse ;  /* 0x00000019090d7819 */ /* 0x140fe40000010e09 */
[--C-:B------:R-:W-:Y:S02]  /*0e10*/  SHF.L.W.U32.HI R14, R9, 0xe, R9.reuse ;  /* 0x0000000e090e7819 */ /* 0x100fe40000010e09 */
[----:B------:R-:W-:Y:S02]  /*0e20*/  SHF.R.U32.HI R20, RZ, 0x3, R9 ;  /* 0x00000003ff147819 */ /* 0x000fe40000011609 */
[----:B------:R-:W-:Y:S02]  /*0e30*/  IADD3 R18, PT, PT, R18, R5, R21 ;  /* 0x0000000512127210 */ /* 0x000fe40007ffe015 */
[----:B------:R-:W-:-:S02]  /*0e40*/  IADD3 R12, PT, PT, R19, R25, R12 ;  /* 0x00000019130c7210 */ /* 0x000fc40007ffe00c */
[----:B------:R-:W-:Y:S01]  /*0e50*/  LOP3.LUT R13, R20, R13, R14, 0x96, !PT ;  /* 0x0000000d140d7212 */ /* 0x000fe200078e960e */
[----:B------:R-:W-:-:S04]  /*0e60*/  IMAD.IADD R18, R15, 0x1, R18 ;  /* 0x000000010f127824 */ /* 0x000fc800078e0212 */
[----:B------:R-:W-:Y:S01]  /*0e70*/  IMAD.IADD R19, R13, 0x1, R12 ;  /* 0x000000010d137824 */ /* 0x000fe200078e020c */
[C-C-:B------:R-:W-:Y:S02]  /*0e80*/  SHF.L.W.U32.HI R5, R18.reuse, 0xf, R18.reuse ;  /* 0x0000000f12057819 */ /* 0x140fe40000010e12 */
[--C-:B------:R-:W-:Y:S02]  /*0e90*/  SHF.L.W.U32.HI R12, R18, 0xd, R18.reuse ;  /* 0x0000000d120c7819 */ /* 0x100fe40000010e12 */
[----:B------:R-:W-:Y:S02]  /*0ea0*/  SHF.R.U32.HI R13, RZ, 0xa, R18 ;  /* 0x0000000aff0d7819 */ /* 0x000fe40000011612 */
[C-C-:B------:R-:W-:Y:S02]  /*0eb0*/  SHF.L.W.U32.HI R14, R19.reuse, 0xf, R19.reuse ;  /* 0x0000000f130e7819 */ /* 0x140fe40000010e13 */
[--C-:B------:R-:W-:Y:S02]  /*0ec0*/  SHF.L.W.U32.HI R15, R19, 0xd, R19.reuse ;  /* 0x0000000d130f7819 */ /* 0x100fe40000010e13 */
[----:B------:R-:W-:-:S02]  /*0ed0*/  SHF.R.U32.HI R20, RZ, 0xa, R19 ;  /* 0x0000000aff147819 */ /* 0x000fc40000011613 */
[----:B------:R-:W-:Y:S02]  /*0ee0*/  LOP3.LUT R5, R13, R5, R12, 0x96, !PT ;  /* 0x000000050d057212 */ /* 0x000fe400078e960c */
[----:B------:R-:W-:Y:S02]  /*0ef0*/  LOP3.LUT R14, R20, R14, R15, 0x96, !PT ;  /* 0x0000000e140e7212 */ /* 0x000fe400078e960f */
[--C-:B------:R-:W-:Y:S02]  /*0f00*/  SHF.L.W.U32.HI R12, R7, 0xe, R7.reuse ;  /* 0x0000000e070c7819 */ /* 0x100fe40000010e07 */
[----:B------:R-:W-:Y:S02]  /*0f10*/  IADD3 R26, PT, PT, R9, R5, R26 ;  /* 0x00000005091a7210 */ /* 0x000fe40007ffe01a */
[--C-:B------:R-:W-:Y:S02]  /*0f20*/  SHF.L.W.U32.HI R5, R7, 0x19, R7.reuse ;  /* 0x0000001907057819 */ /* 0x100fe40000010e07 */
[----:B------:R-:W-:-:S02]  /*0f30*/  SHF.R.U32.HI R9, RZ, 0x3, R7 ;  /* 0x00000003ff097819 */ /* 0x000fc40000011607 */
[C-C-:B------:R-:W-:Y:S02]  /*0f40*/  SHF.L.W.U32.HI R13, R10.reuse, 0x19, R10.reuse ;  /* 0x000000190a0d7819 */ /* 0x140fe40000010e0a */
[--C-:B------:R-:W-:Y:S02]  /*0f50*/  SHF.L.W.U32.HI R20, R10, 0xe, R10.reuse ;  /* 0x0000000e0a147819 */ /* 0x100fe40000010e0a */
[----:B------:R-:W-:Y:S02]  /*0f60*/  SHF.R.U32.HI R15, RZ, 0x3, R10 ;  /* 0x00000003ff0f7819 */ /* 0x000fe4000001160a */
[----:B------:R-:W-:Y:S02]  /*0f70*/  LOP3.LUT R5, R9, R5, R12, 0x96, !PT ;  /* 0x0000000509057212 */ /* 0x000fe400078e960c */
[----:B------:R-:W-:Y:S02]  /*0f80*/  IADD3 R14, PT, PT, R7, R14, R22 ;  /* 0x0000000e070e7210 */ /* 0x000fe40007ffe016 */
        /* <DEDUP_REMOVED lines=11> */
[C-C-:B------:R-:W-:Y:S02]  /*1040*/  SHF.L.W.U32.HI R7, R11.reuse, 0x19, R11.reuse ;  /* 0x000000190b077819 */ /* 0x140fe40000010e0b */
[--C-:B------:R-:W-:Y:S02]  /*1050*/  SHF.L.W.U32.HI R12, R11, 0xe, R11.reuse ;  /* 0x0000000e0b0c7819 */ /* 0x100fe40000010e0b */
[----:B------:R-:W-:Y:S02]  /*1060*/  SHF.R.U32.HI R9, RZ, 0x3, R11 ;  /* 0x00000003ff097819 */ /* 0x000fe4000001160b */
[----:B------:R-:W-:-:S02]  /*1070*/  SHF.L.W.U32.HI R14, R8, 0x19, R8 ;  /* 0x00000019080e7819 */ /* 0x000fc40000010e08 */
[--C-:B------:R-:W-:Y:S02]  /*1080*/  SHF.L.W.U32.HI R15, R8, 0xe, R8.reuse ;  /* 0x0000000e080f7819 */ /* 0x100fe40000010e08 */
[----:B------:R-:W-:Y:S02]  /*1090*/  SHF.R.U32.HI R20, RZ, 0x3, R8 ;  /* 0x00000003ff147819 */ /* 0x000fe40000011608 */
[----:B------:R-:W-:Y:S02]  /*10a0*/  LOP3.LUT R7, R9, R7, R12, 0x96, !PT ;  /* 0x0000000709077212 */ /* 0x000fe400078e960c */
[----:B------:R-:W-:Y:S02]  /*10b0*/  IADD3 R10, PT, PT, R10, R5, R23 ;  /* 0x000000050a0a7210 */ /* 0x000fe40007ffe017 */
[----:B------:R-:W-:Y:S02]  /*10c0*/  IADD3 R13, PT, PT, R11, R13, R16 ;  /* 0x0000000d0b0d7210 */ /* 0x000fe40007ffe010 */
[----:B------:R-:W-:Y:S01]  /*10d0*/  LOP3.LUT R14, R20, R14, R15, 0x96, !PT ;  /* 0x0000000e140e7212 */ /* 0x000fe200078e960f */
[----:B------:R-:W-:-:S04]  /*10e0*/  IMAD.IADD R26, R7, 0x1, R10 ;  /* 0x00000001071a7824 */ /* 0x000fc800078e020a */
[----:B------:R-:W-:Y:S01]  /*10f0*/  IMAD.IADD R27, R14, 0x1, R13 ;  /* 0x000000010e1b7824 */ /* 0x000fe200078e020d */
[----:B------:R-:W-:Y:S04]  /*1100*/  STL.128 [R4+0x3c], R16 ;  /* 0x00003c1004007387 */ /* 0x000fe80000100c00 */
[----:B------:R0:W-:Y:S02]  /*1110*/  STL.128 [R4+0x4c], R24 ;  /* 0x00004c1804007387 */ /* 0x0001e40000100c00 */
[----:B0-----:R-:W-:Y:S01]  /*1120*/  VIADD R4, R4, 0x40 ;  /* 0x0000004004047836 */ /* 0x001fe20000000000 */
[----:B------:R-:W-:Y:S06]  /*1130*/  BRA.U UP0, `(.L_x_0) ;  /* 0xfffffff500107547 */ /* 0x000fec000b83ffff */
[----:B------:R-:W-:Y:S01]  /*1140*/  IMAD.MOV.U32 R24, RZ, RZ, -0x4498517b ;  /* 0xbb67ae85ff187424 */ /* 0x000fe200078e00ff */
[----:B------:R-:W-:Y:S01]  /*1150*/  UMOV UR5, 0x8 ;  /* 0x0000000800057882 */ /* 0x000fe20000000000 */
[----:B------:R-:W-:Y:S01]  /*1160*/  IMAD.MOV.U32 R7, RZ, RZ, 0x6a09e667 ;  /* 0x6a09e667ff077424 */ /* 0x000fe200078e00ff */
[----:B------:R-:W-:Y:S01]  /*1170*/  UMOV UR4, URZ ;  /* 0x000000ff00047c82 */ /* 0x000fe20008000000 */
[----:B------:R-:W-:Y:S02]  /*1180*/  IMAD.MOV.U32 R13, RZ, RZ, 0x3c6ef372 ;  /* 0x3c6ef372ff0d7424 */ /* 0x000fe400078e00ff */
[----:B------:R-:W-:Y:S02]  /*1190*/  IMAD.MOV.U32 R14, RZ, RZ, -0x5ab00ac6 ;  /* 0xa54ff53aff0e7424 */ /* 0x000fe400078e00ff */
[----:B------:R-:W-:Y:S02]  /*11a0*/  IMAD.MOV.U32 R5, RZ, RZ, 0x510e527f ;  /* 0x510e527fff057424 */ /* 0x000fe400078e00ff */
[----:B------:R-:W-:-:S02]  /*11b0*/  IMAD.MOV.U32 R4, RZ, RZ, -0x64fa9774 ;  /* 0x9b05688cff047424 */ /* 0x000fc400078e00ff */
[----:B------:R-:W-:Y:S02]  /*11c0*/  IMAD.MOV.U32 R12, RZ, RZ, 0x1f83d9ab ;  /* 0x1f83d9abff0c7424 */ /* 0x000fe400078e00ff */
[----:B------:R-:W-:-:S07]  /*11d0*/  IMAD.MOV.U32 R17, RZ, RZ, 0x5be0cd19 ;  /* 0x5be0cd19ff117424 */ /* 0x000fce00078e00ff */
.L_x_1:
[----:B------:R0:W2:Y:S01]  /*11e0*/  LDL.128 R8, [R0] ;  /* 0x0000000000087983 */ /* 0x0000a20000100c00 */
[----:B------:R-:W2:Y:S01]  /*11f0*/  LDCU.64 UR6, c[0x3][UR5+-0x8] ;  /* 0x00ffff00050677ac */ /* 0x000ea20008000a00 */
[C-C-:B------:R-:W-:Y:S02]  /*1200*/  SHF.L.W.U32.HI R15, R5.reuse, 0x1a, R5.reuse ;  /* 0x0000001a050f7819 */ /* 0x140fe40000010e05 */
[C-C-:B------:R-:W-:Y:S01]  /*1210*/  SHF.L.W.U32.HI R16, R5.reuse, 0x15, R5.reuse ;  /* 0x0000001505107819 */ /* 0x140fe20000010e05 */
[----:B------:R-:W-:Y:S01]  /*1220*/  UIADD3 UR4, UPT, UPT, UR4, 0x4, URZ ;  /* 0x0000000404047890 */ /* 0x000fe2000fffe0ff */
[----:B------:R-:W-:Y:S01]  /*1230*/  SHF.L.W.U32.HI R18, R5, 0x7, R5 ;  /* 0x0000000705127819 */ /* 0x000fe20000010e05 */
[----:B0-----:R-:W-:Y:S02]  /*1240*/  VIADD R0, R0, 0x10 ;  /* 0x0000001000007836 */ /* 0x001fe40000000000 */
[----:B------:R-:W-:Y:S01]  /*1250*/  UISETP.NE.AND UP0, UPT, UR4, 0x40, UPT ;  /* 0x000000400400788c */ /* 0x000fe2000bf05270 */
[----:B------:R-:W-:-:S02]  /*1260*/  LOP3.LUT R16, R18, R15, R16, 0x96, !PT ;  /* 0x0000000f12107212 */ /* 0x000fc400078e9610 */
[----:B------:R-:W-:-:S04]  /*1270*/  LOP3.LUT R15, R4, R5, R12, 0xe2, !PT ;  /* 0x00000005040f7212 */ /* 0x000fc800078ee20c */
[----:B------:R-:W-:-:S04]  /*1280*/  IADD3 R15, PT, PT, R15, R17, R16 ;  /* 0x000000110f0f7210 */ /* 0x000fc80007ffe010 */
[----:B--2---:R-:W-:Y:S02]  /*1290*/  IADD3 R15, PT, PT, R8, UR6, R15 ;  /* 0x00000006080f7c10 */ /* 0x004fe4000fffe00f */
[----:B------:R-:W-:-:S03]  /*12a0*/  SHF.L.W.U32.HI R8, R7, 0x1e, R7 ;  /* 0x0000001e07087819 */ /* 0x000fc60000010e07 */
[----:B------:R-:W-:-:S05]  /*12b0*/  IMAD.IADD R17, R15, 0x1, R14 ;  /* 0x000000010f117824 */ /* 0x000fca00078e020e */
[C-C-:B------:R-:W-:Y:S02]  /*12c0*/  SHF.L.W.U32.HI R14, R17.reuse, 0x1a, R17.reuse ;  /* 0x0000001a110e7819 */ /* 0x140fe40000010e11 */
[C-C-:B------:R-:W-:Y:S02]  /*12d0*/  SHF.L.W.U32.HI R19, R17.reuse, 0x15, R17.reuse ;  /* 0x0000001511137819 */ /* 0x140fe40000010e11 */
[----:B------:R-:W-:Y:S02]  /*12e0*/  SHF.L.W.U32.HI R16, R17, 0x7, R17 ;  /* 0x0000000711107819 */ /* 0x000fe40000010e11 */
[----:B------:R-:W-:Y:S02]  /*12f0*/  LOP3.LUT R18, R5, R17, R4, 0xe2, !PT ;  /* 0x0000001105127212 */ /* 0x000fe400078ee204 */
[----:B------:R-:W-:Y:S02]  /*1300*/  LOP3.LUT R21, R16, R14, R19, 0x96, !PT ;  /* 0x0000000e10157212 */ /* 0x000fe400078e9613 */
[----:B------:R-:W-:-:S02]  /*1310*/  SHF.L.W.U32.HI R19, R7, 0x13, R7 ;  /* 0x0000001307137819 */ /* 0x000fc40000010e07 */
[----:B------:R-:W-:Y:S02]  /*1320*/  SHF.L.W.U32.HI R14, R7, 0xa, R7 ;  /* 0x0000000a070e7819 */ /* 0x000fe40000010e07 */
[----:B------:R-:W-:Y:S02]  /*1330*/  IADD3 R18, PT, PT, R18, R12, R21 ;  /* 0x0000000c12127210 */ /* 0x000fe40007ffe015 */
[----:B------:R-:W-:Y:S02]  /*1340*/  LOP3.LUT R12, R13, R24, R7, 0xe8, !PT ;  /* 0x000000180d0c7212 */ /* 0x000fe400078ee807 */
[----:B------:R-:W-:Y:S02]  /*1350*/  LOP3.LUT R14, R14, R8, R19, 0x96, !PT ;  /* 0x000000080e0e7212 */ /* 0x000fe400078e9613 */
[----:B------:R-:W-:Y:S01]  /*1360*/  IADD3 R18, PT, PT, R9, UR7, R18 ;  /* 0x0000000709127c10 */ /* 0x000fe2000fffe012 */
[----:B------:R-:W0:Y:S01]  /*1370*/  LDCU.64 UR6, c[0x3][UR5] ;  /* 0x00c00000050677ac */ /* 0x000e220008000a00 */
[----:B------:R-:W-:-:S03]  /*1380*/  IADD3 R14, PT, PT, R15, R12, R14 ;  /* 0x0000000c0f0e7210 */ /* 0x000fc60007ffe00e */
[----:B------:R-:W-:Y:S01]  /*1390*/  IMAD.IADD R12, R18, 0x1, R13 ;  /* 0x00000001120c7824 */ /* 0x000fe200078e020d */
[C-C-:B------:R-:W-:Y:S01]  /*13a0*/  SHF.L.W.U32.HI R8, R14.reuse, 0x1e, R14.reuse ;  /* 0x0000001e0e087819 */ /* 0x140fe20000010e0e */
[----:B------:R-:W-:Y:S01]  /*13b0*/  UIADD3 UR5, UPT, UPT, UR5, 0x10, URZ ;  /* 0x0000001005057890 */ /* 0x000fe2000fffe0ff */
[C-C-:B------:R-:W-:Y:S02]  /*13c0*/  SHF.L.W.U32.HI R9, R14.reuse, 0x13, R14.reuse ;  /* 0x000000130e097819 */ /* 0x140fe40000010e0e */
[----:B------:R-:W-:Y:S02]  /*13d0*/  SHF.L.W.U32.HI R13, R14, 0xa, R14 ;  /* 0x0000000a0e0d7819 */ /* 0x000fe40000010e0e */
[C-C-:B------:R-:W-:Y:S02]  /*13e0*/  SHF.L.W.U32.HI R15, R12.reuse, 0x1a, R12.reuse ;  /* 0x0000001a0c0f7819 */ /* 0x140fe40000010e0c */
[C-C-:B------:R-:W-:Y:S02]  /*13f0*/  SHF.L.W.U32.HI R16, R12.reuse, 0x15, R12.reuse ;  /* 0x000000150c107819 */ /* 0x140fe40000010e0c */
[----:B------:R-:W-:-:S02]  /*1400*/  SHF.L.W.U32.HI R19, R12, 0x7, R12 ;  /* 0x000000070c137819 */ /* 0x000fc40000010e0c */
[----:B------:R-:W-:Y:S02]  /*1410*/  LOP3.LUT R13, R13, R8, R9, 0x96, !PT ;  /* 0x000000080d0d7212 */ /* 0x000fe400078e9609 */
[----:B------:R-:W-:Y:S02]  /*1420*/  LOP3.LUT R15, R19, R15, R16, 0x96, !PT ;  /* 0x0000000f130f7212 */ /* 0x000fe400078e9610 */
[----:B------:R-:W-:Y:S02]  /*1430*/  LOP3.LUT R9, R17, R12, R5, 0xe2, !PT ;  /* 0x0000000c11097212 */ /* 0x000fe400078ee205 */
[----:B------:R-:W-:Y:S02]  /*1440*/  LOP3.LUT R8, R24, R7, R14, 0xe8, !PT ;  /* 0x0000000718087212 */ /* 0x000fe400078ee80e */
[----:B------:R-:W-:Y:S02]  /*1450*/  IADD3 R9, PT, PT, R9, R4, R15 ;  /* 0x0000000409097210 */ /* 0x000fe40007ffe00f */
[----:B------:R-:W-:-:S02]  /*1460*/  IADD3 R13, PT, PT, R18, R8, R13 ;  /* 0x00000008120d7210 */ /* 0x000fc40007ffe00d */
[----:B0-----:R-:W-:Y:S02]  /*1470*/  IADD3 R9, PT, PT, R10, UR6, R9 ;  /* 0x000000060a097c10 */ /* 0x001fe4000fffe009 */
[C-C-:B------:R-:W-:Y:S02]  /*1480*/  SHF.L.W.U32.HI R8, R13.reuse, 0x1e, R13.reuse ;  /* 0x0000001e0d087819 */ /* 0x140fe40000010e0d */
[--C-:B------:R-:W-:Y:S01]  /*1490*/  SHF.L.W.U32.HI R15, R13, 0x13, R13.reuse ;  /* 0x000000130d0f7819 */ /* 0x100fe20000010e0d */
[----:B------:R-:W-:Y:S01]  /*14a0*/  IMAD.IADD R4, R9, 0x1, R24 ;  /* 0x0000000109047824 */ /* 0x000fe200078e0218 */
[--C-:B------:R-:W-:Y:S02]  /*14b0*/  SHF.L.W.U32.HI R10, R13, 0xa, R13.reuse ;  /* 0x0000000a0d0a7819 */ /* 0x100fe40000010e0d */
[----:B------:R-:W-:Y:S02]  /*14c0*/  LOP3.LUT R24, R7, R14, R13, 0xe8, !PT ;  /* 0x0000000e07187212 */ /* 0x000fe400078ee80d */
[----:B------:R-:W-:-:S02]  /*14d0*/  LOP3.LUT R8, R10, R8, R15, 0x96, !PT ;  /* 0x000000080a087212 */ /* 0x000fc400078e960f */
[C-C-:B------:R-:W-:Y:S02]  /*14e0*/  SHF.L.W.U32.HI R10, R4.reuse, 0x1a, R4.reuse ;  /* 0x0000001a040a7819 */ /* 0x140fe40000010e04 */
[C-C-:B------:R-:W-:Y:S02]  /*14f0*/  SHF.L.W.U32.HI R15, R4.reuse, 0x15, R4.reuse ;  /* 0x00000015040f7819 */ /* 0x140fe40000010e04 */
[----:B------:R-:W-:Y:S02]  /*1500*/  SHF.L.W.U32.HI R16, R4, 0x7, R4 ;  /* 0x0000000704107819 */ /* 0x000fe40000010e04 */
[----:B------:R-:W-:Y:S02]  /*1510*/  IADD3 R24, PT, PT, R9, R24, R8 ;  /* 0x0000001809187210 */ /* 0x000fe40007ffe008 */
[----:B------:R-:W-:Y:S02]  /*1520*/  LOP3.LUT R8, R12, R4, R17, 0xe2, !PT ;  /* 0x000000040c087212 */ /* 0x000fe400078ee211 */
[----:B------:R-:W-:-:S02]  /*1530*/  LOP3.LUT R10, R16, R10, R15, 0x96, !PT ;  /* 0x0000000a100a7212 */ /* 0x000fc400078e960f */
[----:B------:R-:W-:Y:S02]  /*1540*/  SHF.L.W.U32.HI R9, R24, 0x1e, R24 ;  /* 0x0000001e18097819 */ /* 0x000fe40000010e18 */
[----:B------:R-:W-:Y:S02]  /*1550*/  IADD3 R8, PT, PT, R8, R5, R10 ;  /* 0x0000000508087210 */ /* 0x000fe40007ffe00a */
[C-C-:B------:R-:W-:Y:S02]  /*1560*/  SHF.L.W.U32.HI R16, R24.reuse, 0x13, R24.reuse ;  /* 0x0000001318107819 */ /* 0x140fe40000010e18 */
[----:B------:R-:W-:Y:S02]  /*1570*/  SHF.L.W.U32.HI R15, R24, 0xa, R24 ;  /* 0x0000000a180f7819 */ /* 0x000fe40000010e18 */
[----:B------:R-:W-:Y:S02]  /*1580*/  IADD3 R8, PT, PT, R11, UR7, R8 ;  /* 0x000000070b087c10 */ /* 0x000fe4000fffe008 */
[----:B------:R-:W-:-:S02]  /*1590*/  LOP3.LUT R9, R15, R9, R16, 0x96, !PT ;  /* 0x000000090f097212 */ /* 0x000fc400078e9610 */
[----:B------:R-:W-:Y:S01]  /*15a0*/  LOP3.LUT R10, R14, R13, R24, 0xe8, !PT ;  /* 0x0000000d0e0a7212 */ /* 0x000fe200078ee818 */
[----:B------:R-:W-:-:S03]  /*15b0*/  IMAD.IADD R5, R8, 0x1, R7 ;  /* 0x0000000108057824 */ /* 0x000fc600078e0207 */
[----:B------:R-:W-:Y:S01]  /*15c0*/  IADD3 R7, PT, PT, R8, R10, R9 ;  /* 0x0000000a08077210 */ /* 0x000fe20007ffe009 */
[----:B------:R-:W-:Y:S06]  /*15d0*/  BRA.U UP0, `(.L_x_1) ;  /* 0xfffffffd00007547 */ /* 0x000fec000b83ffff */
[----:B------:R-:W-:Y:S02]  /*15e0*/  VIADD R28, R7, 0x6a09e667 ;  /* 0x6a09e667071c7836 */ /* 0x000fe40000000000 */
[----:B------:R-:W-:Y:S02]  /*15f0*/  VIADD R7, R13, 0x3c6ef372 ;  /* 0x3c6ef3720d077836 */ /* 0x000fe40000000000 */
[----:B------:R-:W-:Y:S01]  /*1600*/  VIADD R11, R5, 0x510e527f ;  /* 0x510e527f050b7836 */ /* 0x000fe20000000000 */
[----:B------:R-:W-:Y:S01]  /*1610*/  PRMT R36, R28, 0x7632, R36 ;  /* 0x000076321c247816 */ /* 0x000fe20000000024 */
[----:B------:R-:W-:Y:S01]  /*1620*/  VIADD R13, R4, 0x9b05688c ;  /* 0x9b05688c040d7836 */ /* 0x000fe20000000000 */
[--C-:B------:R-:W-:Y:S01]  /*1630*/  SHF.R.U32.HI R34, RZ, 0x8, R28.reuse ;  /* 0x00000008ff227819 */ /* 0x100fe2000001161c */
[----:B------:R-:W0:Y:S01]  /*1640*/  LDC.64 R4, c[0x0][0x390] ;  /* 0x0000e400ff047b82 */ /* 0x000e220000000a00 */
[----:B------:R-:W-:Y:S01]  /*1650*/  VIADD R24, R24, 0xbb67ae85 ;  /* 0xbb67ae8518187836 */ /* 0x000fe20000000000 */
[----:B------:R-:W-:Y:S01]  /*1660*/  SHF.R.U32.HI R32, RZ, 0x18, R28 ;  /* 0x00000018ff207819 */ /* 0x000fe2000001161c */
[----:B------:R-:W-:Y:S01]  /*1670*/  VIADD R9, R14, 0xa54ff53a ;  /* 0xa54ff53a0e097836 */ /* 0x000fe20000000000 */
[----:B------:R-:W-:Y:S01]  /*1680*/  PRMT R18, R7, 0x7632, R18 ;  /* 0x0000763207127816 */ /* 0x000fe20000000012 */
[----:B------:R-:W-:Y:S01]  /*1690*/  VIADD R15, R12, 0x1f83d9ab ;  /* 0x1f83d9ab0c0f7836 */ /* 0x000fe20000000000 */
[----:B------:R-:W-:Y:S01]  /*16a0*/  PRMT R26, R24, 0x7632, R26 ;  /* 0x00007632181a7816 */ /* 0x000fe2000000001a */
[----:B------:R-:W-:Y:S01]  /*16b0*/  VIADD R17, R17, 0x5be0cd19 ;  /* 0x5be0cd1911117836 */ /* 0x000fe20000000000 */
[--C-:B------:R-:W-:Y:S01]  /*16c0*/  SHF.R.U32.HI R22, RZ, 0x8, R24.reuse ;  /* 0x00000008ff167819 */ /* 0x100fe20000011618 */
[----:B------:R-:W-:Y:S01]  /*16d0*/  STG.E.U8 desc[UR8][R2.64+0x3], R28 ;  /* 0x0000031c02007986 */ /* 0x000fe2000c101108 */
[----:B------:R-:W-:-:S02]  /*16e0*/  SHF.R.U32.HI R30, RZ, 0x18, R24 ;  /* 0x00000018ff1e7819 */ /* 0x000fc40000011618 */
[--C-:B------:R-:W-:Y:S01]  /*16f0*/  SHF.R.U32.HI R19, RZ, 0x8, R7.reuse ;  /* 0x00000008ff137819 */ /* 0x100fe20000011607 */
[----:B------:R-:W-:Y:S01]  /*1700*/  STG.E.U8 desc[UR8][R2.64+0x7], R24 ;  /* 0x0000071802007986 */ /* 0x000fe2000c101108 */
[----:B------:R-:W-:Y:S02]  /*1710*/  SHF.R.U32.HI R20, RZ, 0x18, R7 ;  /* 0x00000018ff147819 */ /* 0x000fe40000011607 */
[----:B------:R-:W-:Y:S01]  /*1720*/  PRMT R21, R9, 0x7632, R21 ;  /* 0x0000763209157816 */ /* 0x000fe20000000015 */
[----:B------:R-:W-:Y:S01]  /*1730*/  STG.E.U8 desc[UR8][R2.64+0xb], R7 ;  /* 0x00000b0702007986 */ /* 0x000fe2000c101108 */
[--C-:B------:R-:W-:Y:S02]  /*1740*/  SHF.R.U32.HI R23, RZ, 0x8, R9.reuse ;  /* 0x00000008ff177819 */ /* 0x100fe40000011609 */
[----:B------:R-:W-:Y:S01]  /*1750*/  SHF.R.U32.HI R25, RZ, 0x18, R9 ;  /* 0x00000018ff197819 */ /* 0x000fe20000011609 */
[----:B------:R-:W-:Y:S01]  /*1760*/  STG.E.U8 desc[UR8][R2.64+0xf], R9 ;  /* 0x00000f0902007986 */ /* 0x000fe2000c101108 */
[----:B------:R-:W-:-:S02]  /*1770*/  PRMT R27, R11, 0x7632, R27 ;  /* 0x000076320b1b7816 */ /* 0x000fc4000000001b */
        /* <DEDUP_REMOVED lines=16> */
[----:B------:R-:W-:Y:S04]  /*1880*/  STG.E.U8 desc[UR8][R2.64], R32 ;  /* 0x0000002002007986 */ /* 0x000fe8000c101108 */
        /* <DEDUP_REMOVED lines=21> */
[----:B------:R0:W-:Y:S04]  /*19e0*/  STG.E.U8 desc[UR8][R2.64+0x1f], R17 ;  /* 0x00001f1102007986 */ /* 0x0001e8000c101108 */
[----:B0-----:R-:W2:Y:S01]  /*19f0*/  LDG.E.U8 R3, desc[UR8][R4.64+0x1] ;  /* 0x0000010804037981 */ /* 0x001ea2000c1e1100 */
[----:B------:R-:W-:-:S02]  /*1a00*/  LOP3.LUT R36, R36, 0xff, RZ, 0xc0, !PT ;  /* 0x000000ff24247812 */ /* 0x000fc400078ec0ff */
[----:B------:R-:W-:Y:S02]  /*1a10*/  PRMT R32, R32, 0x9910, RZ ;  /* 0x0000991020207816 */ /* 0x000fe400000000ff */
[----:B--2---:R-:W-:Y:S02]  /*1a20*/  ISETP.NE.AND P1, PT, R3, R36, PT ;  /* 0x000000240300720c */ /* 0x004fe40003f25270 */
[----:B------:R-:W2:Y:S01]  /*1a30*/  LDG.E.U8 R36, desc[UR8][R4.64] ;  /* 0x0000000804247981 */ /* 0x000ea2000c1e1100 */
[----:B------:R-:W-:Y:S02]  /*1a40*/  LOP3.LUT R34, R34, 0xff, RZ, 0xc0, !PT ;  /* 0x000000ff22227812 */ /* 0x000fe400078ec0ff */
[----:B------:R-:W-:Y:S01]  /*1a50*/  SEL R2, RZ, 0x1, P1 ;  /* 0x00000001ff027807 */ /* 0x000fe20000800000 */
[----:B------:R-:W3:Y:S01]  /*1a60*/  LDG.E.U8 R3, desc[UR8][R4.64+0x2] ;  /* 0x0000020804037981 */ /* 0x000ee2000c1e1100 */
[----:B--2---:R-:W-:Y:S01]  /*1a70*/  ISETP.NE.AND P0, PT, R36, R32, PT ;  /* 0x000000202400720c */ /* 0x004fe20003f05270 */
[----:B------:R-:W-:-:S02]  /*1a80*/  IMAD.MOV.U32 R32, RZ, RZ, 0x2 ;  /* 0x00000002ff207424 */ /* 0x000fc400078e00ff */
[----:B------:R-:W2:Y:S03]  /*1a90*/  LDG.E.U8 R36, desc[UR8][R4.64+0x3] ;  /* 0x0000030804247981 */ /* 0x000ea6000c1e1100 */
[----:B------:R-:W-:-:S07]  /*1aa0*/  @P1 IMAD.MOV R32, RZ, RZ, 0x1 ;  /* 0x00000001ff201424 */ /* 0x000fce00078e02ff */
[----:B------:R-:W-:Y:S01]  /*1ab0*/  @P0 IMAD.MOV R32, RZ, RZ, R2 ;  /* 0x000000ffff200224 */ /* 0x000fe200078e0202 */
[----:B---3--:R-:W-:Y:S02]  /*1ac0*/  ISETP.NE.AND P0, PT, R3, R34, PT ;  /* 0x000000220300720c */ /* 0x008fe40003f05270 */
[----:B------:R-:W3:Y:S04]  /*1ad0*/  LDG.E.U8 R34, desc[UR8][R4.64+0x4] ;  /* 0x0000040804227981 */ /* 0x000ee8000c1e1100 */
[----:B------:R-:W4:Y:S01]  /*1ae0*/  LDG.E.U8 R3, desc[UR8][R4.64+0x5] ;  /* 0x0000050804037981 */ /* 0x000f22000c1e1100 */
[----:B------:R-:W-:Y:S01]  /*1af0*/  LOP3.LUT R28, R28, 0xff, RZ, 0xc0, !PT ;  /* 0x000000ff1c1c7812 */ /* 0x000fe200078ec0ff */
[----:B------:R-:W-:-:S05]  /*1b00*/  VIADD R2, R32, 0x1 ;  /* 0x0000000120027836 */ /* 0x000fca0000000000 */
[----:B------:R-:W-:Y:S02]  /*1b10*/  @P0 IMAD.MOV R2, RZ, RZ, R32 ;  /* 0x000000ffff020224 */ /* 0x000fe400078e0220 */
[----:B------:R-:W5:Y:S01]  /*1b20*/  LDG.E.U8 R32, desc[UR8][R4.64+0x8] ;  /* 0x0000080804207981 */ /* 0x000f62000c1e1100 */
[----:B--2---:R-:W-:Y:S02]  /*1b30*/  ISETP.NE.AND P3, PT, R36, R28, PT ;  /* 0x0000001c2400720c */ /* 0x004fe40003f65270 */
[----:B------:R-:W-:Y:S02]  /*1b40*/  PRMT R28, R30, 0x9910, RZ ;  /* 0x000099101e1c7816 */ /* 0x000fe400000000ff */
[----:B------:R-:W2:Y:S02]  /*1b50*/  LDG.E.U8 R30, desc[UR8][R4.64+0x9] ;  /* 0x00000908041e7981 */ /* 0x000ea4000c1e1100 */
[----:B---3--:R-:W-:Y:S02]  /*1b60*/  ISETP.NE.AND P4, PT, R34, R28, PT ;  /* 0x0000001c2200720c */ /* 0x008fe40003f85270 */
[----:B------:R-:W3:Y:S04]  /*1b70*/  LDG.E.U8 R34, desc[UR8][R4.64+0x6] ;  /* 0x0000060804227981 */ /* 0x000ee8000c1e1100 */
[----:B------:R-:W2:Y:S01]  /*1b80*/  LDG.E.U8 R28, desc[UR8][R4.64+0x7] ;  /* 0x00000708041c7981 */ /* 0x000ea2000c1e1100 */
[----:B------:R-:W-:-:S04]  /*1b90*/  LOP3.LUT R26, R26, 0xff, RZ, 0xc0, !PT ;  /* 0x000000ff1a1a7812 */ /* 0x000fc800078ec0ff */
[----:B----4-:R-:W-:Y:S02]  /*1ba0*/  ISETP.NE.AND P5, PT, R3, R26, PT ;  /* 0x0000001a0300720c */ /* 0x010fe40003fa5270 */
[----:B------:R-:W-:Y:S01]  /*1bb0*/  LOP3.LUT R3, R22, 0xff, RZ, 0xc0, !PT ;  /* 0x000000ff16037812 */ /* 0x000fe200078ec0ff */
[----:B------:R-:W4:Y:S04]  /*1bc0*/  LDG.E.U8 R26, desc[UR8][R4.64+0xc] ;  /* 0x00000c08041a7981 */ /* 0x000f28000c1e1100 */
[----:B------:R-:W4:Y:S01]  /*1bd0*/  LDG.E.U8 R22, desc[UR8][R4.64+0xa] ;  /* 0x00000a0804167981 */ /* 0x000f22000c1e1100 */
[----:B------:R-:W-:Y:S02]  /*1be0*/  LOP3.LUT R24, R24, 0xff, RZ, 0xc0, !PT ;  /* 0x000000ff18187812 */ /* 0x000fe400078ec0ff */
[----:B------:R-:W-:-:S04]  /*1bf0*/  PRMT R20, R20, 0x9910, RZ ;  /* 0x0000991014147816 */ /* 0x000fc800000000ff */
[----:B-----5:R-:W-:Y:S02]  /*1c00*/  ISETP.NE.AND P1, PT, R32, R20, PT ;  /* 0x000000142000720c */ /* 0x020fe40003f25270 */
[----:B------:R-:W5:Y:S01]  /*1c10*/  LDG.E.U8 R20, desc[UR8][R4.64+0xf] ;  /* 0x00000f0804147981 */ /* 0x000f62000c1e1100 */
[----:B------:R-:W-:Y:S02]  /*1c20*/  LOP3.LUT R18, R18, 0xff, RZ, 0xc0, !PT ;  /* 0x000000ff12127812 */ /* 0x000fe400078ec0ff */
[----:B---3--:R-:W-:Y:S02]  /*1c30*/  ISETP.NE.AND P6, PT, R34, R3, PT ;  /* 0x000000032200720c */ /* 0x008fe40003fc5270 */
[----:B------:R-:W3:Y:S01]  /*1c40*/  LDG.E.U8 R3, desc[UR8][R4.64+0xb] ;  /* 0x00000b0804037981 */ /* 0x000ee2000c1e1100 */
[----:B--2---:R-:W-:-:S03]  /*1c50*/  ISETP.NE.AND P0, PT, R28, R24, PT ;  /* 0x000000181c00720c */ /* 0x004fc60003f05270 */
[----:B------:R-:W2:Y:S04]  /*1c60*/  LDG.E.U8 R24, desc[UR8][R4.64+0xd] ;  /* 0x00000d0804187981 */ /* 0x000ea8000c1e1100 */
[----:B------:R-:W5:Y:S01]  /*1c70*/  LDG.E.U8 R28, desc[UR8][R4.64+0xe] ;  /* 0x00000e08041c7981 */ /* 0x000f62000c1e1100 */
[----:B------:R-:W-:-:S03]  /*1c80*/  ISETP.NE.AND P2, PT, R30, R18, PT ;  /* 0x000000121e00720c */ /* 0x000fc60003f45270 */
[----:B------:R-:W5:Y:S01]  /*1c90*/  LDG.E.U8 R18, desc[UR8][R4.64+0x10] ;  /* 0x0000100804127981 */ /* 0x000f62000c1e1100 */
[----:B------:R-:W-:Y:S02]  /*1ca0*/  VIADD R30, R2, 0x1 ;  /* 0x00000001021e7836 */ /* 0x000fe40000000000 */
[----:B------:R-:W-:Y:S02]  /*1cb0*/  @P3 IMAD.MOV R30, RZ, RZ, R2 ;  /* 0x000000ffff1e3224 */ /* 0x000fe400078e0202 */
[----:B------:R-:W5:Y:S01]  /*1cc0*/  LDG.E.U8 R2, desc[UR8][R4.64+0x11] ;  /* 0x0000110804027981 */ /* 0x000f62000c1e1100 */
[----:B------:R-:W-:-:S04]  /*1cd0*/  LOP3.LUT R19, R19, 0xff, RZ, 0xc0, !PT ;  /* 0x000000ff13137812 */ /* 0x000fc800078ec0ff */
[----:B----4-:R-:W-:Y:S02]  /*1ce0*/  ISETP.NE.AND P3, PT, R22, R19, PT ;  /* 0x000000131600720c */ /* 0x010fe40003f65270 */
[----:B------:R-:W4:Y:S01]  /*1cf0*/  LDG.E.U8 R22, desc[UR8][R4.64+0x12] ;  /* 0x0000120804167981 */ /* 0x000f22000c1e1100 */
[----:B------:R-:W-:-:S03]  /*1d00*/  VIADD R32, R30, 0x1 ;  /* 0x000000011e207836 */ /* 0x000fc60000000000 */
[----:B------:R-:W4:Y:S01]  /*1d10*/  LDG.E.U8 R19, desc[UR8][R4.64+0x13] ;  /* 0x0000130804137981 */ /* 0x000f22000c1e1100 */
[----:B------:R-:W-:Y:S01]  /*1d20*/  @P4 IMAD.MOV R32, RZ, RZ, R30 ;  /* 0x000000ffff204224 */ /* 0x000fe200078e021e */
[----:B------:R-:W-:Y:S02]  /*1d30*/  LOP3.LUT R30, R7, 0xff, RZ, 0xc0, !PT ;  /* 0x000000ff071e7812 */ /* 0x000fe400078ec0ff */
[----:B------:R-:W4:Y:S01]  /*1d40*/  LDG.E.U8 R7, desc[UR8][R4.64+0x15] ;  /* 0x0000150804077981 */ /* 0x000f22000c1e1100 */
[----:B------:R-:W-:Y:S01]  /*1d50*/  PRMT R25, R25, 0x9910, RZ ;  /* 0x0000991019197816 */ /* 0x000fe200000000ff */
[----:B------:R-:W-:Y:S02]  /*1d60*/  VIADD R34, R32, 0x1 ;  /* 0x0000000120227836 */ /* 0x000fe40000000000 */
[----:B------:R-:W-:Y:S01]  /*1d70*/  @P5 IMAD.MOV R34, RZ, RZ, R32 ;  /* 0x000000ffff225224 */ /* 0x000fe200078e0220 */
[----:B------:R-:W-:Y:S02]  /*1d80*/  ISETP.NE.AND P5, PT, R26, R25, PT ;  /* 0x000000191a00720c */ /* 0x000fe40003fa5270 */
[----:B------:R-:W4:Y:S01]  /*1d90*/  LDG.E.U8 R25, desc[UR8][R4.64+0x16] ;  /* 0x0000160804197981 */ /* 0x000f22000c1e1100 */
[----:B------:R-:W-:-:S03]  /*1da0*/  LOP3.LUT R21, R21, 0xff, RZ, 0xc0, !PT ;  /* 0x000000ff15157812 */ /* 0x000fc600078ec0ff */
[----:B------:R-:W4:Y:S01]  /*1db0*/  LDG.E.U8 R26, desc[UR8][R4.64+0x17] ;  /* 0x00001708041a7981 */ /* 0x000f22000c1e1100 */
[----:B------:R-:W-:Y:S02]  /*1dc0*/  LOP3.LUT R23, R23, 0xff, RZ, 0xc0, !PT ;  /* 0x000000ff17177812 */ /* 0x000fe400078ec0ff */
[----:B------:R-:W-:Y:S02]  /*1dd0*/  LOP3.LUT R9, R9, 0xff, RZ, 0xc0, !PT ;  /* 0x000000ff09097812 */ /* 0x000fe400078ec0ff */
[----:B------:R-:W-:Y:S02]  /*1de0*/  PRMT R31, R31, 0x9910, RZ ;  /* 0x000099101f1f7816 */ /* 0x000fe400000000ff */
[----:B---3--:R-:W-:Y:S02]  /*1df0*/  ISETP.NE.AND P4, PT, R3, R30, PT ;  /* 0x0000001e0300720c */ /* 0x008fe40003f85270 */
[----:B------:R-:W3:Y:S01]  /*1e00*/  LDG.E.U8 R3, desc[UR8][R4.64+0x14] ;  /* 0x0000140804037981 */ /* 0x000ee2000c1e1100 */
[----:B------:R-:W-:-:S02]  /*1e10*/  VIADD R30, R34, 0x1 ;  /* 0x00000001221e7836 */ /* 0x000fc40000000000 */
[----:B------:R-:W-:Y:S01]  /*1e20*/  @P6 IMAD.MOV R30, RZ, RZ, R34 ;  /* 0x000000ffff1e6224 */ /* 0x000fe200078e0222 */
[----:B--2---:R-:W-:Y:S02]  /*1e30*/  ISETP.NE.AND P6, PT, R24, R21, PT ;  /* 0x000000151800720c */ /* 0x004fe40003fc5270 */
[----:B------:R-:W2:Y:S04]  /*1e40*/  LDG.E.U8 R21, desc[UR8][R4.64+0x18] ;  /* 0x0000180804157981 */ /* 0x000ea8000c1e1100 */
[----:B------:R-:W2:Y:S01]  /*1e50*/  LDG.E.U8 R24, desc[UR8][R4.64+0x19] ;  /* 0x0000190804187981 */ /* 0x000ea2000c1e1100 */
[----:B------:R-:W-:Y:S02]  /*1e60*/  VIADD R32, R30, 0x1 ;  /* 0x000000011e207836 */ /* 0x000fe40000000000 */
[----:B------:R-:W-:Y:S01]  /*1e70*/  @P0 IMAD.MOV R32, RZ, RZ, R30 ;  /* 0x000000ffff200224 */ /* 0x000fe200078e021e */
[----:B-----5:R-:W-:-:S02]  /*1e80*/  ISETP.NE.AND P0, PT, R28, R23, PT ;  /* 0x000000171c00720c */ /* 0x020fc40003f05270 */
[----:B------:R-:W5:Y:S04]  /*1e90*/  LDG.E.U8 R23, desc[UR8][R4.64+0x1a] ;  /* 0x00001a0804177981 */ /* 0x000f68000c1e1100 */
[----:B------:R-:W5:Y:S01]  /*1ea0*/  LDG.E.U8 R28, desc[UR8][R4.64+0x1b] ;  /* 0x00001b08041c7981 */ /* 0x000f62000c1e1100 */
[----:B------:R-:W-:Y:S02]  /*1eb0*/  VIADD R30, R32, 0x1 ;  /* 0x00000001201e7836 */ /* 0x000fe40000000000 */
[----:B------:R-:W-:Y:S01]  /*1ec0*/  @P1 IMAD.MOV R30, RZ, RZ, R32 ;  /* 0x000000ffff1e1224 */ /* 0x000fe200078e0220 */
[----:B------:R-:W-:Y:S02]  /*1ed0*/  ISETP.NE.AND P1, PT, R20, R9, PT ;  /* 0x000000091400720c */ /* 0x000fe40003f25270 */
[----:B------:R-:W5:Y:S04]  /*1ee0*/  LDG.E.U8 R9, desc[UR8][R4.64+0x1c] ;  /* 0x00001c0804097981 */ /* 0x000f68000c1e1100 */
[----:B------:R-:W5:Y:S01]  /*1ef0*/  LDG.E.U8 R20, desc[UR8][R4.64+0x1d] ;  /* 0x00001d0804147981 */ /* 0x000f62000c1e1100 */
[----:B------:R-:W-:-:S02]  /*1f00*/  VIADD R32, R30, 0x1 ;  /* 0x000000011e207836 */ /* 0x000fc40000000000 */
[----:B------:R-:W-:Y:S02]  /*1f10*/  @P2 IMAD.MOV R32, RZ, RZ, R30 ;  /* 0x000000ffff202224 */ /* 0x000fe400078e021e */
[----:B------:R-:W5:Y:S01]  /*1f20*/  LDG.E.U8 R30, desc[UR8][R4.64+0x1e] ;  /* 0x00001e08041e7981 */ /* 0x000f62000c1e1100 */
[----:B------:R-:W-:-:S03]  /*1f30*/  ISETP.NE.AND P2, PT, R18, R31, PT ;  /* 0x0000001f1200720c */ /* 0x000fc60003f45270 */
[----:B------:R0:W5:Y:S01]  /*1f40*/  LDG.E.U8 R18, desc[UR8][R4.64+0x1f] ;  /* 0x00001f0804127981 */ /* 0x000162000c1e1100 */
[----:B------:R-:W-:Y:S02]  /*1f50*/  VIADD R31, R32, 0x1 ;  /* 0x00000001201f7836 */ /* 0x000fe40000000000 */
[----:B------:R-:W-:-:S04]  /*1f60*/  @P3 IMAD.MOV R31, RZ, RZ, R32 ;  /* 0x000000ffff1f3224 */ /* 0x000fc800078e0220 */
[----:B------:R-:W-:Y:S02]  /*1f70*/  VIADD R32, R31, 0x1 ;  /* 0x000000011f207836 */ /* 0x000fe40000000000 */
[----:B------:R-:W-:-:S04]  /*1f80*/  @P4 IMAD.MOV R32, RZ, RZ, R31 ;  /* 0x000000ffff204224 */ /* 0x000fc800078e021f */
[----:B------:R-:W-:Y:S02]  /*1f90*/  VIADD R31, R32, 0x1 ;  /* 0x00000001201f7836 */ /* 0x000fe40000000000 */
[----:B------:R-:W-:-:S04]  /*1fa0*/  @P5 IMAD.MOV R31, RZ, RZ, R32 ;  /* 0x000000ffff1f5224 */ /* 0x000fc800078e0220 */
[----:B------:R-:W-:Y:S02]  /*1fb0*/  VIADD R32, R31, 0x1 ;  /* 0x000000011f207836 */ /* 0x000fe40000000000 */
[----:B------:R-:W-:Y:S01]  /*1fc0*/  @P6 IMAD.MOV R32, RZ, RZ, R31 ;  /* 0x000000ffff206224 */ /* 0x000fe200078e021f */
[----:B------:R-:W-:-:S03]  /*1fd0*/  LOP3.LUT R27, R27, 0xff, RZ, 0xc0, !PT ;  /* 0x000000ff1b1b7812 */ /* 0x000fc600078ec0ff */
[----:B------:R-:W-:Y:S02]  /*1fe0*/  VIADD R31, R32, 0x1 ;  /* 0x00000001201f7836 */ /* 0x000fe40000000000 */
[----:B------:R-:W-:Y:S01]  /*1ff0*/  @P0 IMAD.MOV R31, RZ, RZ, R32 ;  /* 0x000000ffff1f0224 */ /* 0x000fe200078e0220 */
[----:B------:R-:W-:-:S03]  /*2000*/  ISETP.NE.AND P0, PT, R2, R27, PT ;  /* 0x0000001b0200720c */ /* 0x000fc60003f05270 */
[----:B0-----:R-:W-:Y:S02]  /*2010*/  VIADD R4, R31, 0x1 ;  /* 0x000000011f047836 */ /* 0x001fe40000000000 */
[----:B------:R-:W-:Y:S01]  /*2020*/  @P1 IMAD.MOV R4, RZ, RZ, R31 ;  /* 0x000000ffff041224 */ /* 0x000fe200078e021f */
[----:B------:R-:W-:-:S03]  /*2030*/  LOP3.LUT R29, R29, 0xff, RZ, 0xc0, !PT ;  /* 0x000000ff1d1d7812 */ /* 0x000fc600078ec0ff */
[----:B------:R-:W-:Y:S01]  /*2040*/  VIADD R5, R4, 0x1 ;  /* 0x0000000104057836 */ /* 0x000fe20000000000 */
[----:B----4-:R-:W-:Y:S01]  /*2050*/  ISETP.NE.AND P1, PT, R22, R29, PT ;  /* 0x0000001d1600720c */ /* 0x010fe20003f25270 */
[----:B------:R-:W-:Y:S01]  /*2060*/  @P2 IMAD.MOV R5, RZ, RZ, R4 ;  /* 0x000000ffff052224 */ /* 0x000fe200078e0204 */
[----:B------:R-:W-:-:S03]  /*2070*/  LOP3.LUT R2, R11, 0xff, RZ, 0xc0, !PT ;  /* 0x000000ff0b027812 */ /* 0x000fc600078ec0ff */
[----:B------:R-:W-:Y:S02]  /*2080*/  VIADD R4, R5, 0x1 ;  /* 0x0000000105047836 */ /* 0x000fe40000000000 */
[----:B------:R-:W-:Y:S01]  /*2090*/  @P0 IMAD.MOV R4, RZ, RZ, R5 ;  /* 0x000000ffff040224 */ /* 0x000fe200078e0205 */
[----:B------:R-:W-:Y:S02]  /*20a0*/  ISETP.NE.AND P0, PT, R19, R2, PT ;  /* 0x000000021300720c */ /* 0x000fe40003f05270 */
[----:B------:R-:W-:Y:S01]  /*20b0*/  PRMT R2, R37, 0x9910, RZ ;  /* 0x0000991025027816 */ /* 0x000fe200000000ff */
[----:B------:R-:W-:Y:S02]  /*20c0*/  VIADD R5, R4, 0x1 ;  /* 0x0000000104057836 */ /* 0x000fe40000000000 */
[----:B------:R-:W-:Y:S01]  /*20d0*/  @P1 IMAD.MOV R5, RZ, RZ, R4 ;  /* 0x000000ffff051224 */ /* 0x000fe200078e0204 */
[----:B------:R-:W-:Y:S02]  /*20e0*/  LOP3.LUT R13, R13, 0xff, RZ, 0xc0, !PT ;  /* 0x000000ff0d0d7812 */ /* 0x000fe400078ec0ff */
[----:B------:R-:W-:-:S02]  /*20f0*/  LOP3.LUT R8, R8, 0xff, RZ, 0xc0, !PT ;  /* 0x000000ff08087812 */ /* 0x000fc400078ec0ff */
[----:B------:R-:W-:Y:S02]  /*2100*/  LOP3.LUT R15, R15, 0xff, RZ, 0xc0, !PT ;  /* 0x000000ff0f0f7812 */ /* 0x000fe400078ec0ff */
[----:B------:R-:W-:Y:S02]  /*2110*/  LOP3.LUT R17, R17, 0xff, RZ, 0xc0, !PT ;  /* 0x000000ff11117812 */ /* 0x000fe400078ec0ff */
[----:B---3--:R-:W-:Y:S02]  /*2120*/  ISETP.NE.AND P1, PT, R3, R2, PT ;  /* 0x000000020300720c */ /* 0x008fe40003f25270 */
[----:B------:R-:W-:Y:S01]  /*2130*/  LOP3.LUT R2, R33, 0xff, RZ, 0xc0, !PT ;  /* 0x000000ff21027812 */ /* 0x000fe200078ec0ff */
[----:B------:R-:W-:Y:S02]  /*2140*/  VIADD R3, R5, 0x1 ;  /* 0x0000000105037836 */ /* 0x000fe40000000000 */
[----:B------:R-:W-:Y:S01]  /*2150*/  @P0 IMAD.MOV R3, RZ, RZ, R5 ;  /* 0x000000ffff030224 */ /* 0x000fe200078e0205 */
[----:B------:R-:W-:-:S02]  /*2160*/  ISETP.NE.AND P0, PT, R7, R2, PT ;  /* 0x000000020700720c */ /* 0x000fc40003f05270 */
[----:B------:R-:W-:Y:S01]  /*2170*/  LOP3.LUT R2, R35, 0xff, RZ, 0xc0, !PT ;  /* 0x000000ff23027812 */ /* 0x000fe200078ec0ff */
[----:B------:R-:W-:-:S04]  /*2180*/  VIADD R4, R3, 0x1 ;  /* 0x0000000103047836 */ /* 0x000fc80000000000 */
[----:B------:R-:W-:Y:S01]  /*2190*/  @P1 IMAD.MOV R4, RZ, RZ, R3 ;  /* 0x000000ffff041224 */ /* 0x000fe200078e0203 */
[----:B------:R-:W-:-:S03]  /*21a0*/  ISETP.NE.AND P1, PT, R25, R2, PT ;  /* 0x000000021900720c */ /* 0x000fc60003f25270 */
[----:B------:R-:W-:Y:S02]  /*21b0*/  VIADD R3, R4, 0x1 ;  /* 0x0000000104037836 */ /* 0x000fe40000000000 */
[----:B------:R-:W-:Y:S01]  /*21c0*/  @P0 IMAD.MOV R3, RZ, RZ, R4 ;  /* 0x000000ffff030224 */ /* 0x000fe200078e0204 */
[----:B------:R-:W-:Y:S02]  /*21d0*/  ISETP.NE.AND P0, PT, R26, R13, PT ;  /* 0x0000000d1a00720c */ /* 0x000fe40003f05270 */
[----:B------:R-:W-:Y:S01]  /*21e0*/  PRMT R2, R10, 0x9910, RZ ;  /* 0x000099100a027816 */ /* 0x000fe200000000ff */
[----:B------:R-:W-:-:S04]  /*21f0*/  VIADD R4, R3, 0x1 ;  /* 0x0000000103047836 */ /* 0x000fc80000000000 */
[----:B------:R-:W-:Y:S01]  /*2200*/  @P1 IMAD.MOV R4, RZ, RZ, R3 ;  /* 0x000000ffff041224 */ /* 0x000fe200078e0203 */
[----:B--2---:R-:W-:Y:S02]  /*2210*/  ISETP.NE.AND P1, PT, R21, R2, PT ;  /* 0x000000021500720c */ /* 0x004fe40003f25270 */
[----:B------:R-:W-:Y:S01]  /*2220*/  LOP3.LUT R3, R0, 0xff, RZ, 0xc0, !PT ;  /* 0x000000ff00037812 */ /* 0x000fe200078ec0ff */
[----:B------:R-:W-:Y:S02]  /*2230*/  VIADD R2, R4, 0x1 ;  /* 0x0000000104027836 */ /* 0x000fe40000000000 */
[----:B------:R-:W-:Y:S01]  /*2240*/  @P0 IMAD.MOV R2, RZ, RZ, R4 ;  /* 0x000000ffff020224 */ /* 0x000fe200078e0204 */
[----:B------:R-:W-:-:S03]  /*2250*/  ISETP.NE.AND P0, PT, R24, R3, PT ;  /* 0x000000031800720c */ /* 0x000fc60003f05270 */
[----:B------:R-:W-:-:S04]  /*2260*/  VIADD R0, R2, 0x1 ;  /* 0x0000000102007836 */ /* 0x000fc80000000000 */
[----:B------:R-:W-:Y:S01]  /*2270*/  @P1 IMAD.MOV R0, RZ, RZ, R2 ;  /* 0x000000ffff001224 */ /* 0x000fe200078e0202 */
[----:B-----5:R-:W-:-:S03]  /*2280*/  ISETP.NE.AND P1, PT, R23, R8, PT ;  /* 0x000000081700720c */ /* 0x020fc60003f25270 */
[----:B------:R-:W-:Y:S02]  /*2290*/  VIADD R2, R0, 0x1 ;  /* 0x0000000100027836 */ /* 0x000fe40000000000 */
[----:B------:R-:W-:Y:S01]  /*22a0*/  @P0 IMAD.MOV R2, RZ, RZ, R0 ;  /* 0x000000ffff020224 */ /* 0x000fe200078e0200 */
[----:B------:R-:W-:Y:S02]  /*22b0*/  ISETP.NE.AND P0, PT, R28, R15, PT ;  /* 0x0000000f1c00720c */ /* 0x000fe40003f05270 */
[----:B------:R-:W-:Y:S01]  /*22c0*/  PRMT R0, R16, 0x9910, RZ ;  /* 0x0000991010007816 */ /* 0x000fe200000000ff */
[----:B------:R-:W-:Y:S01]  /*22d0*/  VIADD R4, R2, 0x1 ;  /* 0x0000000102047836 */ /* 0x000fe20000000000 */
[----:B------:R-:W-:-:S03]  /*22e0*/  LOP3.LUT R3, R12, 0xff, RZ, 0xc0, !PT ;  /* 0x000000ff0c037812 */ /* 0x000fc600078ec0ff */
[----:B------:R-:W-:Y:S01]  /*22f0*/  @P1 IMAD.MOV R4, RZ, RZ, R2 ;  /* 0x000000ffff041224 */ /* 0x000fe200078e0202 */
[----:B------:R-:W-:-:S03]  /*2300*/  ISETP.NE.AND P1, PT, R9, R0, PT ;  /* 0x000000000900720c */ /* 0x000fc60003f25270 */
[----:B------:R-:W-:Y:S02]  /*2310*/  VIADD R0, R4, 0x1 ;  /* 0x0000000104007836 */ /* 0x000fe40000000000 */
[----:B------:R-:W-:Y:S01]  /*2320*/  @P0 IMAD.MOV R0, RZ, RZ, R4 ;  /* 0x000000ffff000224 */ /* 0x000fe200078e0204 */
[----:B------:R-:W-:Y:S02]  /*2330*/  ISETP.NE.AND P0, PT, R20, R3, PT ;  /* 0x000000031400720c */ /* 0x000fe40003f05270 */
[----:B------:R-:W-:Y:S01]  /*2340*/  LOP3.LUT R3, R14, 0xff, RZ, 0xc0, !PT ;  /* 0x000000ff0e037812 */ /* 0x000fe200078ec0ff */
[----:B------:R-:W-:-:S04]  /*2350*/  VIADD R2, R0, 0x1 ;  /* 0x0000000100027836 */ /* 0x000fc80000000000 */
[----:B------:R-:W-:Y:S01]  /*2360*/  @P1 IMAD.MOV R2, RZ, RZ, R0 ;  /* 0x000000ffff021224 */ /* 0x000fe200078e0200 */
[----:B------:R-:W-:-:S03]  /*2370*/  ISETP.NE.AND P1, PT, R30, R3, PT ;  /* 0x000000031e00720c */ /* 0x000fc60003f25270 */
[----:B------:R-:W-:Y:S02]  /*2380*/  VIADD R0, R2, 0x1 ;  /* 0x0000000102007836 */ /* 0x000fe40000000000 */
[----:B------:R-:W-:Y:S02]  /*2390*/  @P0 IMAD.MOV R0, RZ, RZ, R2 ;  /* 0x000000ffff000224 */ /* 0x000fe400078e0202 */
[----:B------:R-:W0:Y:S01]  /*23a0*/  LDC.64 R2, c[0x0][0x398] ;  /* 0x0000e600ff027b82 */ /* 0x000e220000000a00 */
[----:B------:R-:W-:Y:S01]  /*23b0*/  ISETP.NE.AND P0, PT, R18, R17, PT ;  /* 0x000000111200720c */ /* 0x000fe20003f05270 */
[----:B------:R-:W-:-:S04]  /*23c0*/  VIADD R4, R0, 0x1 ;  /* 0x0000000100047836 */ /* 0x000fc80000000000 */
[----:B------:R-:W-:-:S04]  /*23d0*/  @P1 IMAD.MOV R4, RZ, RZ, R0 ;  /* 0x000000ffff041224 */ /* 0x000fc800078e0200 */
[----:B------:R-:W-:-:S04]  /*23e0*/  VIADD R0, R4, 0x1 ;  /* 0x0000000104007836 */ /* 0x000fc80000000000 */
[----:B------:R-:W-:-:S04]  /*23f0*/  @P0 IMAD.MOV R0, RZ, RZ, R4 ;  /* 0x000000ffff000224 */ /* 0x000fc800078e0204 */
[----:B------:R-:W-:Y:S02]  /*2400*/  IMAD R0, R0, 0x64, RZ ;  /* 0x0000006400007824 */ /* 0x000fe400078e02ff */
[----:B0-----:R-:W-:-:S03]  /*2410*/  IMAD.WIDE.U32 R6, R6, 0x4, R2 ;  /* 0x0000000406067825 */ /* 0x001fc600078e0002 */
[----:B------:R-:W-:-:S05]  /*2420*/  SHF.R.U32.HI R3, RZ, 0x5, R0 ;  /* 0x00000005ff037819 */ /* 0x000fca0000011600 */
[----:B------:R-:W-:Y:S01]  /*2430*/  STG.E desc[UR8][R6.64], R3 ;  /* 0x0000000306007986 */ /* 0x000fe2000c101908 */
[----:B------:R-:W-:Y:S05]  /*2440*/  EXIT ;  /* 0x000000000000794d */ /* 0x000fea0003800000 */
.L_x_2:
[----:B------:R-:W-:-:S00]  /*2450*/  BRA `(.L_x_2) ;  /* 0xfffffffc00fc7947 */ /* 0x000fc0000383ffff */
[----:B------:R-:W-:-:S00]  /*2460*/  NOP ;  /* 0x0000000000007918 */ /* 0x000fc00000000000 */
        /* <DEDUP_REMOVED lines=9> */
.L_x_3:


//--------------------- .nv.shared.reserved.0     --------------------------
	.section	.nv.shared.reserved.0,"aw",@nobits
	.weak		__nv_reservedSMEM_offset_0_alias
	.size		__nv_reservedSMEM_offset_0_alias, 0, 64
	.other		__nv_reservedSMEM_offset_0_alias,@"STO_CUDA_RESERVED_SHARED STV_DEFAULT"
__nv_reservedSMEM_offset_0_alias:
	.zero		0
	.zero		64


//--------------------- .nv.constant0._Z18sha256_cuda_kernelPhS_S_Pij --------------------------
	.section	.nv.constant0._Z18sha256_cuda_kernelPhS_S_Pij,"a",@progbits
	.sectionflags	@""
	.align	4
.nv.constant0._Z18sha256_cuda_kernelPhS_S_Pij:
	.zero		932


//--------------------- SYMBOLS --------------------------

	.type		.nv.reservedSmem.offset0,@object
	.size		.nv.reservedSmem.offset0,0x4
